	.target	sm_100a

	.elftype	@"ET_EXEC"


//--------------------- .note.nv.tkinfo           --------------------------
	.section	.note.nv.tkinfo,"",@"SHT_NOTE"
	.sectionflags	@"SHF_NOTE_NV_TKINFO"
	.tkinfo
        /*0018*/ 	.word	0x00000002
        /*0030*/ 	.string	""
        /*0030*/ 	.string	"ptxas"
        /*0030*/ 	.string	"Cuda compilation tools, release 13.0, V13.0.88"
        /*0030*/ 	.string	"Build cuda_13.0.r13.0/compiler.36424714_0"
        /*0030*/ 	.string	"-arch sm_100a -m 64 "



//--------------------- .note.nv.cuinfo           --------------------------
	.section	.note.nv.cuinfo,"",@"SHT_NOTE"
	.sectionflags	@"SHF_NOTE_NV_CUINFO"
        /*0018*/ 	.short	0x0002
        /*001a*/ 	.short	0x0064
        /*001c*/ 	.short	0x0082
	.zero		2


//--------------------- .nv.info                  --------------------------
	.section	.nv.info,"",@"SHT_CUDA_INFO"
	.align	4


	//----- nvinfo : EIATTR_REGCOUNT
	.align		4
        /*0000*/ 	.byte	0x04, 0x2f
        /*0002*/ 	.short	(.L_19 - .L_18)
	.align		4
.L_18:
        /*0004*/ 	.word	index@(_ZN7cutlass13device_kernelINS_4gemm6kernel13GemmUniversalIN4cute5tupleIJiiiiEEENS1_10collective13CollectiveMmaINS1_35MainloopSm100TmaUmmaWarpSpecializedILi4ELi2ELi4ENS5_IJNS4_1CILi2EEESB_NSA_ILi1EEEEEEEENS5_IJNSA_ILi128EEENSA_ILi64EEENSA_ILi32EEEEEENS_12float_e5m2_tENS5_IJlSC_lEEESJ_SK_NS4_8TiledMMAINS4_8MMA_AtomIJNS4_10MMA_TraitsINS4_25SM100_MMA_F8F6F4_2x1SM_SSEJSJ_SJ_fSF_SG_NS4_17integral_constantINS4_4UMMA5MajorELSR_0EEESS_NSP_INSQ_7ScaleInELST_0EEESU_EEEEEENS4_6LayoutINS5_IJSC_SC_SC_EEENS5_IJNSA_ILi0EEESZ_SZ_EEEEENS5_IJNS4_10UnderscoreES12_S12_EEEEENS4_28SM100_TMA_2SM_LOAD_MULTICASTENS4_14ComposedLayoutINS4_7SwizzleILi1ELi4ELi3EEENS4_18smem_ptr_flag_bitsILi8EEENSX_INS5_IJNSA_ILi8EEESH_EEENS5_IJSH_SC_EEEEEEEvNS4_8identityENS4_18SM100_TMA_2SM_LOADES1F_vS1G_EENS_8epilogue10collective18CollectiveEpilogueINS1J_23Sm100TmaWarpSpecializedILi1ELi1ELi32ELb0ELb0EEEJNS5_IJSG_SG_SH_EEENS5_IJNSX_ISG_SC_EES1P_EEESJ_SK_SJ_SK_NS1J_6fusion15FusionCallbacksIS1N_NS1R_17LinearCombinationISJ_fSJ_fLNS_15FloatRoundStyleE2EEES1O_S1Q_JEEENS4_5SM1004TMEM4LOAD26SM100_TMEM_LOAD_32dp32b32xENS4_13SM90_TMA_LOADENS16_INS17_ILi2ELi4ELi3EEES1A_NSX_INS5_IJS1B_SG_EEENS5_IJSG_SC_EEEEEEENS4_39AutoVectorizingCopyWithAssumedAlignmentILi128EEENS4_14SM90_TMA_STOREES26_S28_S28_EEEvvEEEEvNT_6ParamsE)
        /*0008*/ 	.word	0x0000005a


	//----- nvinfo : EIATTR_FRAME_SIZE
	.align		4
.L_19:
        /*000c*/ 	.byte	0x04, 0x11
        /*000e*/ 	.short	(.L_21 - .L_20)
	.align		4
.L_20:
        /*0010*/ 	.word	index@($__internal_2_$__cuda_sm10x_tcgen05_guardrail_trap_unallocated_columns_being_dealloced)
        /*0014*/ 	.word	0x00000000


	//----- nvinfo : EIATTR_FRAME_SIZE
	.align		4
.L_21:
        /*0018*/ 	.byte	0x04, 0x11
        /*001a*/ 	.short	(.L_23 - .L_22)
	.align		4
.L_22:
        /*001c*/ 	.word	index@($__internal_1_$__cuda_sm10x_tcgen05_guardrail_trap_phase_invalid_during_alloc)
        /*0020*/ 	.word	0x00000000


	//----- nvinfo : EIATTR_FRAME_SIZE
	.align		4
.L_23:
        /*0024*/ 	.byte	0x04, 0x11
        /*0026*/ 	.short	(.L_25 - .L_24)
	.align		4
.L_24:
        /*0028*/ 	.word	index@($__internal_0_$__cuda_sm10x_tcgen05_guardrail_trap_col_being_dealloced_not_returned_by_alloc)
        /*002c*/ 	.word	0x00000000


	//----- nvinfo : EIATTR_FRAME_SIZE
	.align		4
.L_25:
        /*0030*/ 	.byte	0x04, 0x11
        /*0032*/ 	.short	(.L_27 - .L_26)
	.align		4
.L_26:
        /*0034*/ 	.word	index@(_ZN7cutlass13device_kernelINS_4gemm6kernel13GemmUniversalIN4cute5tupleIJiiiiEEENS1_10collective13CollectiveMmaINS1_35MainloopSm100TmaUmmaWarpSpecializedILi4ELi2ELi4ENS5_IJNS4_1CILi2EEESB_NSA_ILi1EEEEEEEENS5_IJNSA_ILi128EEENSA_ILi64EEENSA_ILi32EEEEEENS_12float_e5m2_tENS5_IJlSC_lEEESJ_SK_NS4_8TiledMMAINS4_8MMA_AtomIJNS4_10MMA_TraitsINS4_25SM100_MMA_F8F6F4_2x1SM_SSEJSJ_SJ_fSF_SG_NS4_17integral_constantINS4_4UMMA5MajorELSR_0EEESS_NSP_INSQ_7ScaleInELST_0EEESU_EEEEEENS4_6LayoutINS5_IJSC_SC_SC_EEENS5_IJNSA_ILi0EEESZ_SZ_EEEEENS5_IJNS4_10UnderscoreES12_S12_EEEEENS4_28SM100_TMA_2SM_LOAD_MULTICASTENS4_14ComposedLayoutINS4_7SwizzleILi1ELi4ELi3EEENS4_18smem_ptr_flag_bitsILi8EEENSX_INS5_IJNSA_ILi8EEESH_EEENS5_IJSH_SC_EEEEEEEvNS4_8identityENS4_18SM100_TMA_2SM_LOADES1F_vS1G_EENS_8epilogue10collective18CollectiveEpilogueINS1J_23Sm100TmaWarpSpecializedILi1ELi1ELi32ELb0ELb0EEEJNS5_IJSG_SG_SH_EEENS5_IJNSX_ISG_SC_EES1P_EEESJ_SK_SJ_SK_NS1J_6fusion15FusionCallbacksIS1N_NS1R_17LinearCombinationISJ_fSJ_fLNS_15FloatRoundStyleE2EEES1O_S1Q_JEEENS4_5SM1004TMEM4LOAD26SM100_TMEM_LOAD_32dp32b32xENS4_13SM90_TMA_LOADENS16_INS17_ILi2ELi4ELi3EEES1A_NSX_INS5_IJS1B_SG_EEENS5_IJSG_SC_EEEEEEENS4_39AutoVectorizingCopyWithAssumedAlignmentILi128EEENS4_14SM90_TMA_STOREES26_S28_S28_EEEvvEEEEvNT_6ParamsE)
        /*0038*/ 	.word	0x00000000


	//----- nvinfo : EIATTR_MIN_STACK_SIZE
	.align		4
.L_27:
        /*003c*/ 	.byte	0x04, 0x12
        /*003e*/ 	.short	(.L_29 - .L_28)
	.align		4
.L_28:
        /*0040*/ 	.word	index@(_ZN7cutlass13device_kernelINS_4gemm6kernel13GemmUniversalIN4cute5tupleIJiiiiEEENS1_10collective13CollectiveMmaINS1_35MainloopSm100TmaUmmaWarpSpecializedILi4ELi2ELi4ENS5_IJNS4_1CILi2EEESB_NSA_ILi1EEEEEEEENS5_IJNSA_ILi128EEENSA_ILi64EEENSA_ILi32EEEEEENS_12float_e5m2_tENS5_IJlSC_lEEESJ_SK_NS4_8TiledMMAINS4_8MMA_AtomIJNS4_10MMA_TraitsINS4_25SM100_MMA_F8F6F4_2x1SM_SSEJSJ_SJ_fSF_SG_NS4_17integral_constantINS4_4UMMA5MajorELSR_0EEESS_NSP_INSQ_7ScaleInELST_0EEESU_EEEEEENS4_6LayoutINS5_IJSC_SC_SC_EEENS5_IJNSA_ILi0EEESZ_SZ_EEEEENS5_IJNS4_10UnderscoreES12_S12_EEEEENS4_28SM100_TMA_2SM_LOAD_MULTICASTENS4_14ComposedLayoutINS4_7SwizzleILi1ELi4ELi3EEENS4_18smem_ptr_flag_bitsILi8EEENSX_INS5_IJNSA_ILi8EEESH_EEENS5_IJSH_SC_EEEEEEEvNS4_8identityENS4_18SM100_TMA_2SM_LOADES1F_vS1G_EENS_8epilogue10collective18CollectiveEpilogueINS1J_23Sm100TmaWarpSpecializedILi1ELi1ELi32ELb0ELb0EEEJNS5_IJSG_SG_SH_EEENS5_IJNSX_ISG_SC_EES1P_EEESJ_SK_SJ_SK_NS1J_6fusion15FusionCallbacksIS1N_NS1R_17LinearCombinationISJ_fSJ_fLNS_15FloatRoundStyleE2EEES1O_S1Q_JEEENS4_5SM1004TMEM4LOAD26SM100_TMEM_LOAD_32dp32b32xENS4_13SM90_TMA_LOADENS16_INS17_ILi2ELi4ELi3EEES1A_NSX_INS5_IJS1B_SG_EEENS5_IJSG_SC_EEEEEEENS4_39AutoVectorizingCopyWithAssumedAlignmentILi128EEENS4_14SM90_TMA_STOREES26_S28_S28_EEEvvEEEEvNT_6ParamsE)
        /*0044*/ 	.word	0x00000000
.L_29:


//--------------------- .nv.compat                --------------------------
	.section	.nv.compat,"",@"SHT_CUDA_COMPAT_INFO"
	.align	4
        /*0000*/ 	.byte	0x02, 0x09, 0x01, 0x00, 0x02, 0x02, 0x02, 0x00, 0x02, 0x05, 0x05, 0x00, 0x03, 0x07, 0x01, 0x01
        /*0010*/ 	.byte	0x02, 0x03, 0x01, 0x00, 0x02, 0x06, 0x01, 0x00, 0x04, 0x0b, 0x08, 0x00, 0x09, 0x00, 0x00, 0x00
        /*0020*/ 	.byte	0x00, 0x00, 0x00, 0x00


//--------------------- .nv.info._ZN7cutlass13device_kernelINS_4gemm6kernel13GemmUniversalIN4cute5tupleIJiiiiEEENS1_10collective13CollectiveMmaINS1_35MainloopSm100TmaUmmaWarpSpecializedILi4ELi2ELi4ENS5_IJNS4_1CILi2EEESB_NSA_ILi1EEEEEEEENS5_IJNSA_ILi128EEENSA_ILi64EEENSA_ILi32EEEEEENS_12float_e5m2_tENS5_IJlSC_lEEESJ_SK_NS4_8TiledMMAINS4_8MMA_AtomIJNS4_10MMA_TraitsINS4_25SM100_MMA_F8F6F4_2x1SM_SSEJSJ_SJ_fSF_SG_NS4_17integral_constantINS4_4UMMA5MajorELSR_0EEESS_NSP_INSQ_7ScaleInELST_0EEESU_EEEEEENS4_6LayoutINS5_IJSC_SC_SC_EEENS5_IJNSA_ILi0EEESZ_SZ_EEEEENS5_IJNS4_10UnderscoreES12_S12_EEEEENS4_28SM100_TMA_2SM_LOAD_MULTICASTENS4_14ComposedLayoutINS4_7SwizzleILi1ELi4ELi3EEENS4_18smem_ptr_flag_bitsILi8EEENSX_INS5_IJNSA_ILi8EEESH_EEENS5_IJSH_SC_EEEEEEEvNS4_8identityENS4_18SM100_TMA_2SM_LOADES1F_vS1G_EENS_8epilogue10collective18CollectiveEpilogueINS1J_23Sm100TmaWarpSpecializedILi1ELi1ELi32ELb0ELb0EEEJNS5_IJSG_SG_SH_EEENS5_IJNSX_ISG_SC_EES1P_EEESJ_SK_SJ_SK_NS1J_6fusion15FusionCallbacksIS1N_NS1R_17LinearCombinationISJ_fSJ_fLNS_15FloatRoundStyleE2EEES1O_S1Q_JEEENS4_5SM1004TMEM4LOAD26SM100_TMEM_LOAD_32dp32b32xENS4_13SM90_TMA_LOADENS16_INS17_ILi2ELi4ELi3EEES1A_NSX_INS5_IJS1B_SG_EEENS5_IJSG_SC_EEEEEEENS4_39AutoVectorizingCopyWithAssumedAlignmentILi128EEENS4_14SM90_TMA_STOREES26_S28_S28_EEEvvEEEEvNT_6ParamsE --------------------------
	.section	.nv.info._ZN7cutlass13device_kernelINS_4gemm6kernel13GemmUniversalIN4cute5tupleIJiiiiEEENS1_10collective13CollectiveMmaINS1_35MainloopSm100TmaUmmaWarpSpecializedILi4ELi2ELi4ENS5_IJNS4_1CILi2EEESB_NSA_ILi1EEEEEEEENS5_IJNSA_ILi128EEENSA_ILi64EEENSA_ILi32EEEEEENS_12float_e5m2_tENS5_IJlSC_lEEESJ_SK_NS4_8TiledMMAINS4_8MMA_AtomIJNS4_10MMA_TraitsINS4_25SM100_MMA_F8F6F4_2x1SM_SSEJSJ_SJ_fSF_SG_NS4_17integral_constantINS4_4UMMA5MajorELSR_0EEESS_NSP_INSQ_7ScaleInELST_0EEESU_EEEEEENS4_6LayoutINS5_IJSC_SC_SC_EEENS5_IJNSA_ILi0EEESZ_SZ_EEEEENS5_IJNS4_10UnderscoreES12_S12_EEEEENS4_28SM100_TMA_2SM_LOAD_MULTICASTENS4_14ComposedLayoutINS4_7SwizzleILi1ELi4ELi3EEENS4_18smem_ptr_flag_bitsILi8EEENSX_INS5_IJNSA_ILi8EEESH_EEENS5_IJSH_SC_EEEEEEEvNS4_8identityENS4_18SM100_TMA_2SM_LOADES1F_vS1G_EENS_8epilogue10collective18CollectiveEpilogueINS1J_23Sm100TmaWarpSpecializedILi1ELi1ELi32ELb0ELb0EEEJNS5_IJSG_SG_SH_EEENS5_IJNSX_ISG_SC_EES1P_EEESJ_SK_SJ_SK_NS1J_6fusion15FusionCallbacksIS1N_NS1R_17LinearCombinationISJ_fSJ_fLNS_15FloatRoundStyleE2EEES1O_S1Q_JEEENS4_5SM1004TMEM4LOAD26SM100_TMEM_LOAD_32dp32b32xENS4_13SM90_TMA_LOADENS16_INS17_ILi2ELi4ELi3EEES1A_NSX_INS5_IJS1B_SG_EEENS5_IJSG_SC_EEEEEEENS4_39AutoVectorizingCopyWithAssumedAlignmentILi128EEENS4_14SM90_TMA_STOREES26_S28_S28_EEEvvEEEEvNT_6ParamsE,"",@"SHT_CUDA_INFO"
	.sectionflags	@""
	.align	4


	//----- nvinfo : EIATTR_CUDA_API_VERSION
	.align		4
        /*0000*/ 	.byte	0x04, 0x37
        /*0002*/ 	.short	(.L_31 - .L_30)
.L_30:
        /*0004*/ 	.word	0x00000082


	//----- nvinfo : EIATTR_KPARAM_INFO
	.align		4
.L_31:
        /*0008*/ 	.byte	0x04, 0x17
        /*000a*/ 	.short	(.L_33 - .L_32)
.L_32:
        /*000c*/ 	.word	0x00000000
        /*0010*/ 	.short	0x0000
        /*0012*/ 	.short	0x0000
        /*0014*/ 	.byte	0x00, 0xf0, 0x01, 0x20


	//----- nvinfo : EIATTR_AT_ENTRY_FRAGMENTS
	.align		4
.L_33:
        /*0018*/ 	.byte	0x04, 0x4f
        /*001a*/ 	.short	(.L_35 - .L_34)


	//   ....[0]....
.L_34:
        /*001c*/ 	.word	0x00000007


	//----- nvinfo : EIATTR_RESERVED_SMEM_USED
	.align		4
.L_35:
        /*0020*/ 	.byte	0x01, 0x41
	.zero		2


	//----- nvinfo : EIATTR_SPARSE_MMA_MASK
	.align		4
        /*0024*/ 	.byte	0x03, 0x50
        /*0026*/ 	.short	0x0000


	//----- nvinfo : EIATTR_TCGEN05_2CTA_USED
	.align		4
        /*0028*/ 	.byte	0x01, 0x52
	.zero		2


	//----- nvinfo : EIATTR_MAXREG_COUNT
	.align		4
        /*002c*/ 	.byte	0x03, 0x1b
        /*002e*/ 	.short	0x00ff


	//----- nvinfo : EIATTR_NUM_BARRIERS
	.align		4
        /*0030*/ 	.byte	0x02, 0x4c
        /*0032*/ 	.byte	0x07
	.zero		1


	//----- nvinfo : EIATTR_EXTERNS
	.align		4
        /*0034*/ 	.byte	0x04, 0x0f
        /*0036*/ 	.short	(.L_37 - .L_36)


	//   ....[0]....
	.align		4
.L_36:
        /*0038*/ 	.word	index@(__assertfail)


	//----- nvinfo : EIATTR_MERCURY_ISA_VERSION
	.align		4
.L_37:
        /*003c*/ 	.byte	0x03, 0x5f
        /*003e*/ 	.short	0x0101


	//----- nvinfo : EIATTR_INT_WARP_WIDE_INSTR_OFFSETS
	.align		4
        /*0040*/ 	.byte	0x04, 0x31
        /*0042*/ 	.short	(.L_39 - .L_38)


	//   ....[0]....
.L_38:
        /*0044*/ 	.word	0x00000d70


	//   ....[1]....
        /*0048*/ 	.word	0x00000e20


	//   ....[2]....
        /*004c*/ 	.word	0x00004170


	//   ....[3]....
        /*0050*/ 	.word	0x000041a0


	//   ....[4]....
        /*0054*/ 	.word	0x000041c0


	//   ....[5]....
        /*0058*/ 	.word	0x00004d00


	//   ....[6]....
        /*005c*/ 	.word	0x00004db0


	//----- nvinfo : EIATTR_COOP_GROUP_MASK_REGIDS
	.align		4
.L_39:
        /*0060*/ 	.byte	0x04, 0x29
        /*0062*/ 	.short	(.L_41 - .L_40)


	//   ....[0]....
.L_40:
        /*0064*/ 	.word	0xffffffff


	//   ....[1]....
        /*0068*/ 	.word	0xffffffff


	//   ....[2]....
        /*006c*/ 	.word	0xffffffff


	//   ....[3]....
        /*0070*/ 	.word	0xffffffff


	//   ....[4]....
        /*0074*/ 	.word	0xffffffff


	//   ....[5]....
        /*0078*/ 	.word	0xffffffff


	//   ....[6]....
        /*007c*/ 	.word	0xffffffff


	//   ....[7]....
        /*0080*/ 	.word	0xffffffff


	//   ....[8]....
        /*0084*/ 	.word	0xffffffff


	//   ....[9]....
        /*0088*/ 	.word	0xffffffff


	//   ....[10]....
        /*008c*/ 	.word	0xffffffff


	//   ....[11]....
        /*0090*/ 	.word	0xffffffff


	//   ....[12]....
        /*0094*/ 	.word	0xffffffff


	//   ....[13]....
        /*0098*/ 	.word	0xffffffff


	//----- nvinfo : EIATTR_COOP_GROUP_INSTR_OFFSETS
	.align		4
.L_41:
        /*009c*/ 	.byte	0x04, 0x28
        /*009e*/ 	.short	(.L_43 - .L_42)


	//   ....[0]....
.L_42:
        /*00a0*/ 	.word	0x000000b0


	//   ....[1]....
        /*00a4*/ 	.word	0x00000510


	//   ....[2]....
        /*00a8*/ 	.word	0x000006e0


	//   ....[3]....
        /*00ac*/ 	.word	0x00000820


	//   ....[4]....
        /*00b0*/ 	.word	0x00000920


	//   ....[5]....
        /*00b4*/ 	.word	0x00000a90


	//   ....[6]....
        /*00b8*/ 	.word	0x00000c30


	//   ....[7]....
        /*00bc*/ 	.word	0x00000e90


	//   ....[8]....
        /*00c0*/ 	.word	0x000021d0


	//   ....[9]....
        /*00c4*/ 	.word	0x000030a0


	//   ....[10]....
        /*00c8*/ 	.word	0x00003570


	//   ....[11]....
        /*00cc*/ 	.word	0x000035a0


	//   ....[12]....
        /*00d0*/ 	.word	0x00004070


	//   ....[13]....
        /*00d4*/ 	.word	0x00004280


	//----- nvinfo : EIATTR_VRC_CTA_INIT_COUNT
	.align		4
.L_43:
        /*00d8*/ 	.byte	0x02, 0x4a
        /*00da*/ 	.byte	0x80
	.zero		1


	//----- nvinfo : EIATTR_SYSCALL_OFFSETS
	.align		4
        /*00dc*/ 	.byte	0x04, 0x46
        /*00de*/ 	.short	(.L_45 - .L_44)


	//   ....[0]....
.L_44:
        /*00e0*/ 	.word	0x00005940


	//   ....[1]....
        /*00e4*/ 	.word	0x00005a80


	//   ....[2]....
        /*00e8*/ 	.word	0x000061c0


	//----- nvinfo : EIATTR_MBARRIER_INSTR_OFFSETS
	.align		4
.L_45:
        /*00ec*/ 	.byte	0x04, 0x39
        /*00ee*/ 	.short	(.L_47 - .L_46)


	//   ....[0]....
.L_46:
        /*00f0*/ 	.word	0x00000650
        /*00f4*/ 	.word	0x000000ff
        /*00f8*/ 	.word	0x00000000
        /*00fc*/ 	.short	0x0100
        /*00fe*/ 	.byte	0x04
	.zero		1


	//   ....[1]....
        /*0100*/ 	.word	0x00000660
        /*0104*/ 	.word	0x000000ff
        /*0108*/ 	.word	0x00000020
        /*010c*/ 	.short	0x0100
        /*010e*/ 	.byte	0x04
	.zero		1


	//   ....[2]....
        /*0110*/ 	.word	0x00000670
        /*0114*/ 	.word	0x000000ff
        /*0118*/ 	.word	0x00000008
        /*011c*/ 	.short	0x0100
        /*011e*/ 	.byte	0x04
	.zero		1


	//   ....[3]....
        /*0120*/ 	.word	0x00000680
        /*0124*/ 	.word	0x000000ff
        /*0128*/ 	.word	0x00000028
        /*012c*/ 	.short	0x0100
        /*012e*/ 	.byte	0x04
	.zero		1


	//   ....[4]....
        /*0130*/ 	.word	0x00000690
        /*0134*/ 	.word	0x000000ff
        /*0138*/ 	.word	0x00000010
        /*013c*/ 	.short	0x0100
        /*013e*/ 	.byte	0x04
	.zero		1


	//   ....[5]....
        /*0140*/ 	.word	0x000006a0
        /*0144*/ 	.word	0x000000ff
        /*0148*/ 	.word	0x00000030
        /*014c*/ 	.short	0x0100
        /*014e*/ 	.byte	0x04
	.zero		1


	//   ....[6]....
        /*0150*/ 	.word	0x000006b0
        /*0154*/ 	.word	0x000000ff
        /*0158*/ 	.word	0x00000018
        /*015c*/ 	.short	0x0100
        /*015e*/ 	.byte	0x04
	.zero		1


	//   ....[7]....
        /*0160*/ 	.word	0x000006c0
        /*0164*/ 	.word	0x000000ff
        /*0168*/ 	.word	0x00000038
        /*016c*/ 	.short	0x0100
        /*016e*/ 	.byte	0x04
	.zero		1


	//   ....[8]....
        /*0170*/ 	.word	0x000007f0
        /*0174*/ 	.word	0x000000ff
        /*0178*/ 	.word	0x00000040
        /*017c*/ 	.short	0x0100
        /*017e*/ 	.byte	0x04
	.zero		1


	//   ....[9]....
        /*0180*/ 	.word	0x00000800
        /*0184*/ 	.word	0x000000ff
        /*0188*/ 	.word	0x00000048
        /*018c*/ 	.short	0x0100
        /*018e*/ 	.byte	0x04
	.zero		1


	//   ....[10]....
        /*0190*/ 	.word	0x000008f0
        /*0194*/ 	.word	0x000000ff
        /*0198*/ 	.word	0x00000050
        /*019c*/ 	.short	0x0100
        /*019e*/ 	.byte	0x06
	.zero		1


	//   ....[11]....
        /*01a0*/ 	.word	0x00000900
        /*01a4*/ 	.word	0x000000ff
        /*01a8*/ 	.word	0x00000058
        /*01ac*/ 	.short	0x0100
        /*01ae*/ 	.byte	0x06
	.zero		1


	//   ....[12]....
        /*01b0*/ 	.word	0x00000a40
        /*01b4*/ 	.word	0x000000ff
        /*01b8*/ 	.word	0x00000060
        /*01bc*/ 	.short	0x0100
        /*01be*/ 	.byte	0x06
	.zero		1


	//   ....[13]....
        /*01c0*/ 	.word	0x00000a50
        /*01c4*/ 	.word	0x000000ff
        /*01c8*/ 	.word	0x00000070
        /*01cc*/ 	.short	0x0100
        /*01ce*/ 	.byte	0x06
	.zero		1


	//   ....[14]....
        /*01d0*/ 	.word	0x00000a60
        /*01d4*/ 	.word	0x000000ff
        /*01d8*/ 	.word	0x00000068
        /*01dc*/ 	.short	0x0100
        /*01de*/ 	.byte	0x06
	.zero		1


	//   ....[15]....
        /*01e0*/ 	.word	0x00000a70
        /*01e4*/ 	.word	0x000000ff
        /*01e8*/ 	.word	0x00000078
        /*01ec*/ 	.short	0x0100
        /*01ee*/ 	.byte	0x06
	.zero		1


	//   ....[16]....
        /*01f0*/ 	.word	0x00000ba0
        /*01f4*/ 	.word	0x000000ff
        /*01f8*/ 	.word	0x00000080
        /*01fc*/ 	.short	0x0100
        /*01fe*/ 	.byte	0x04
	.zero		1


	//   ....[17]....
        /*0200*/ 	.word	0x00000bb0
        /*0204*/ 	.word	0x000000ff
        /*0208*/ 	.word	0x000000a0
        /*020c*/ 	.short	0x0100
        /*020e*/ 	.byte	0x04
	.zero		1


	//   ....[18]....
        /*0210*/ 	.word	0x00000bc0
        /*0214*/ 	.word	0x000000ff
        /*0218*/ 	.word	0x00000088
        /*021c*/ 	.short	0x0100
        /*021e*/ 	.byte	0x04
	.zero		1


	//   ....[19]....
        /*0220*/ 	.word	0x00000bd0
        /*0224*/ 	.word	0x000000ff
        /*0228*/ 	.word	0x000000a8
        /*022c*/ 	.short	0x0100
        /*022e*/ 	.byte	0x04
	.zero		1


	//   ....[20]....
        /*0230*/ 	.word	0x00000be0
        /*0234*/ 	.word	0x000000ff
        /*0238*/ 	.word	0x00000090
        /*023c*/ 	.short	0x0100
        /*023e*/ 	.byte	0x04
	.zero		1


	//   ....[21]....
        /*0240*/ 	.word	0x00000bf0
        /*0244*/ 	.word	0x000000ff
        /*0248*/ 	.word	0x000000b0
        /*024c*/ 	.short	0x0100
        /*024e*/ 	.byte	0x04
	.zero		1


	//   ....[22]....
        /*0250*/ 	.word	0x00000c00
        /*0254*/ 	.word	0x000000ff
        /*0258*/ 	.word	0x00000098
        /*025c*/ 	.short	0x0100
        /*025e*/ 	.byte	0x04
	.zero		1


	//   ....[23]....
        /*0260*/ 	.word	0x00000c10
        /*0264*/ 	.word	0x000000ff
        /*0268*/ 	.word	0x000000b8
        /*026c*/ 	.short	0x0100
        /*026e*/ 	.byte	0x04
	.zero		1


	//   ....[24]....
        /*0270*/ 	.word	0x00000d10
        /*0274*/ 	.word	0x000000ff
        /*0278*/ 	.word	0x000000c0
        /*027c*/ 	.short	0x0100
        /*027e*/ 	.byte	0x04
	.zero		1


	//   ....[25]....
        /*0280*/ 	.word	0x00000d20
        /*0284*/ 	.word	0x000000ff
        /*0288*/ 	.word	0x000000d0
        /*028c*/ 	.short	0x0100
        /*028e*/ 	.byte	0x04
	.zero		1


	//   ....[26]....
        /*0290*/ 	.word	0x00000d30
        /*0294*/ 	.word	0x000000ff
        /*0298*/ 	.word	0x000000c8
        /*029c*/ 	.short	0x0100
        /*029e*/ 	.byte	0x04
	.zero		1


	//   ....[27]....
        /*02a0*/ 	.word	0x00000d40
        /*02a4*/ 	.word	0x000000ff
        /*02a8*/ 	.word	0x000000d8
        /*02ac*/ 	.short	0x0100
        /*02ae*/ 	.byte	0x04
	.zero		1


	//   ....[28]....
        /*02b0*/ 	.word	0x00000e40
        /*02b4*/ 	.word	0x000000ff
        /*02b8*/ 	.word	0x000000e0
        /*02bc*/ 	.short	0x0100
        /*02be*/ 	.byte	0x06
	.zero		1


	//   ....[29]....
        /*02c0*/ 	.word	0x00001a20
        /*02c4*/ 	.word	0x00000000
        /*02c8*/ 	.word	0x000000d0
        /*02cc*/ 	.short	0x010a
        /*02ce*/ 	.byte	0xff
	.zero		1


	//   ....[30]....
        /*02d0*/ 	.word	0x00001a50
        /*02d4*/ 	.word	0x00000000
        /*02d8*/ 	.word	0x000000c0
        /*02dc*/ 	.short	0x0101
        /*02de*/ 	.byte	0xff
	.zero		1


	//   ....[31]....
        /*02e0*/ 	.word	0x00001af0
        /*02e4*/ 	.word	0x000000ff
        /*02e8*/ 	.word	0x00000020
        /*02ec*/ 	.short	0x010a
        /*02ee*/ 	.byte	0x04
	.zero		1


	//   ....[32]....
        /*02f0*/ 	.word	0x00001bc0
        /*02f4*/ 	.word	0x000000ff
        /*02f8*/ 	.word	0x00000020
        /*02fc*/ 	.short	0x010a
        /*02fe*/ 	.byte	0x21
	.zero		1


	//   ....[33]....
        /*0300*/ 	.word	0x00001d70
        /*0304*/ 	.word	0x000000ff
        /*0308*/ 	.word	0x00000020
        /*030c*/ 	.short	0x010a
        /*030e*/ 	.byte	0x05
	.zero		1


	//   ....[34]....
        /*0310*/ 	.word	0x00001e80
        /*0314*/ 	.word	0x000000ff
        /*0318*/ 	.word	0x00000058
        /*031c*/ 	.short	0x0101
        /*031e*/ 	.byte	0x0d
	.zero		1


	//   ....[35]....
        /*0320*/ 	.word	0x00001ea0
        /*0324*/ 	.word	0x000000ff
        /*0328*/ 	.word	0x00000020
        /*032c*/ 	.short	0x010a
        /*032e*/ 	.byte	0x04
	.zero		1


	//   ....[36]....
        /*0330*/ 	.word	0x00001f20
        /*0334*/ 	.word	0x000000ff
        /*0338*/ 	.word	0x00000020
        /*033c*/ 	.short	0x010a
        /*033e*/ 	.byte	0x11
	.zero		1


	//   ....[37]....
        /*0340*/ 	.word	0x000020c0
        /*0344*/ 	.word	0x000000ff
        /*0348*/ 	.word	0x00000020
        /*034c*/ 	.short	0x010a
        /*034e*/ 	.byte	0x05
	.zero		1


	//   ....[38]....
        /*0350*/ 	.word	0x00002200
        /*0354*/ 	.word	0x00000003
        /*0358*/ 	.word	0x00000060
        /*035c*/ 	.short	0x010a
        /*035e*/ 	.byte	0xff
	.zero		1


	//   ....[39]....
        /*0360*/ 	.word	0x00002350
        /*0364*/ 	.word	0x00000000
        /*0368*/ 	.word	0x00000000
        /*036c*/ 	.short	0x0101
        /*036e*/ 	.byte	0xff
	.zero		1


	//   ....[40]....
        /*0370*/ 	.word	0x000028f0
        /*0374*/ 	.word	0x000000ff
        /*0378*/ 	.word	0x00000000
        /*037c*/ 	.short	0x010a
        /*037e*/ 	.byte	0x04
	.zero		1


	//   ....[41]....
        /*0380*/ 	.word	0x00002980
        /*0384*/ 	.word	0x000000ff
        /*0388*/ 	.word	0x00000000
        /*038c*/ 	.short	0x010a
        /*038e*/ 	.byte	0x05
	.zero		1


	//   ....[42]....
        /*0390*/ 	.word	0x00002a10
        /*0394*/ 	.word	0x000000ff
        /*0398*/ 	.word	0x00000000
        /*039c*/ 	.short	0x010a
        /*039e*/ 	.byte	0x05
	.zero		1


	//   ....[43]....
        /*03a0*/ 	.word	0x00002ab0
        /*03a4*/ 	.word	0x00000000
        /*03a8*/ 	.word	0x00000000
        /*03ac*/ 	.short	0x010a
        /*03ae*/ 	.byte	0xff
	.zero		1


	//   ....[44]....
        /*03b0*/ 	.word	0x00002bf0
        /*03b4*/ 	.word	0x00000002
        /*03b8*/ 	.word	0x000000c0
        /*03bc*/ 	.short	0x010a
        /*03be*/ 	.byte	0xff
	.zero		1


	//   ....[45]....
        /*03c0*/ 	.word	0x00002c60
        /*03c4*/ 	.word	0x00000002
        /*03c8*/ 	.word	0x00000000
        /*03cc*/ 	.short	0x0101
        /*03ce*/ 	.byte	0xff
	.zero		1


	//   ....[46]....
        /*03d0*/ 	.word	0x00002c80
        /*03d4*/ 	.word	0x000000ff
        /*03d8*/ 	.word	0x00000070
        /*03dc*/ 	.short	0x010a
        /*03de*/ 	.byte	0x04
	.zero		1


	//   ....[47]....
        /*03e0*/ 	.word	0x00002da0
        /*03e4*/ 	.word	0x00000002
        /*03e8*/ 	.word	0x00000060
        /*03ec*/ 	.short	0x010a
        /*03ee*/ 	.byte	0xff
	.zero		1


	//   ....[48]....
        /*03f0*/ 	.word	0x00002ea0
        /*03f4*/ 	.word	0x00000002
        /*03f8*/ 	.word	0x00000000
        /*03fc*/ 	.short	0x0101
        /*03fe*/ 	.byte	0xff
	.zero		1


	//   ....[49]....
        /*0400*/ 	.word	0x00002f30
        /*0404*/ 	.word	0x000000ff
        /*0408*/ 	.word	0x00000070
        /*040c*/ 	.short	0x0106
        /*040e*/ 	.byte	0x04
	.zero		1


	//   ....[50]....
        /*0410*/ 	.word	0x00002f50
        /*0414*/ 	.word	0x000000ff
        /*0418*/ 	.word	0x00000070
        /*041c*/ 	.short	0x010a
        /*041e*/ 	.byte	0x04
	.zero		1


	//   ....[51]....
        /*0420*/ 	.word	0x00002fe0
        /*0424*/ 	.word	0x000000ff
        /*0428*/ 	.word	0x00000070
        /*042c*/ 	.short	0x0106
        /*042e*/ 	.byte	0x07
	.zero		1


	//   ....[52]....
        /*0430*/ 	.word	0x00003020
        /*0434*/ 	.word	0x00000000
        /*0438*/ 	.word	0x00000070
        /*043c*/ 	.short	0x010a
        /*043e*/ 	.byte	0xff
	.zero		1


	//   ....[53]....
        /*0440*/ 	.word	0x00003270
        /*0444*/ 	.word	0x000000ff
        /*0448*/ 	.word	0x00000008
        /*044c*/ 	.short	0x010a
        /*044e*/ 	.byte	0x05
	.zero		1


	//   ....[54]....
        /*0450*/ 	.word	0x00003290
        /*0454*/ 	.word	0x000000ff
        /*0458*/ 	.word	0x00000008
        /*045c*/ 	.short	0x010a
        /*045e*/ 	.byte	0x05
	.zero		1


	//   ....[55]....
        /*0460*/ 	.word	0x00003420
        /*0464*/ 	.word	0x000000ff
        /*0468*/ 	.word	0x00000008
        /*046c*/ 	.short	0x010a
        /*046e*/ 	.byte	0x05
	.zero		1


	//   ....[56]....
        /*0470*/ 	.word	0x00003440
        /*0474*/ 	.word	0x000000ff
        /*0478*/ 	.word	0x00000008
        /*047c*/ 	.short	0x010a
        /*047e*/ 	.byte	0x05
	.zero		1


	//   ....[57]....
        /*0480*/ 	.word	0x00003500
        /*0484*/ 	.word	0x000000ff
        /*0488*/ 	.word	0x00000000
        /*048c*/ 	.short	0x0101
        /*048e*/ 	.byte	0x04
	.zero		1


	//   ....[58]....
        /*0490*/ 	.word	0x000037e0
        /*0494*/ 	.word	0x00000000
        /*0498*/ 	.word	0x00000060
        /*049c*/ 	.short	0x010a
        /*049e*/ 	.byte	0xff
	.zero		1


	//   ....[59]....
        /*04a0*/ 	.word	0x000038a0
        /*04a4*/ 	.word	0x00000000
        /*04a8*/ 	.word	0x00000000
        /*04ac*/ 	.short	0x0101
        /*04ae*/ 	.byte	0xff
	.zero		1


	//   ....[60]....
        /*04b0*/ 	.word	0x00003950
        /*04b4*/ 	.word	0x000000ff
        /*04b8*/ 	.word	0x00000000
        /*04bc*/ 	.short	0x010a
        /*04be*/ 	.byte	0x04
	.zero		1


	//   ....[61]....
        /*04c0*/ 	.word	0x00003960
        /*04c4*/ 	.word	0x000000ff
        /*04c8*/ 	.word	0x000000a0
        /*04cc*/ 	.short	0x010a
        /*04ce*/ 	.byte	0x13
	.zero		1


	//   ....[62]....
        /*04d0*/ 	.word	0x00003a20
        /*04d4*/ 	.word	0x000000ff
        /*04d8*/ 	.word	0x00000000
        /*04dc*/ 	.short	0x010a
        /*04de*/ 	.byte	0x06
	.zero		1


	//   ....[63]....
        /*04e0*/ 	.word	0x00003b40
        /*04e4*/ 	.word	0x000000ff
        /*04e8*/ 	.word	0x00000000
        /*04ec*/ 	.short	0x010a
        /*04ee*/ 	.byte	0x04
	.zero		1


	//   ....[64]....
        /*04f0*/ 	.word	0x00003d60
        /*04f4*/ 	.word	0x000000ff
        /*04f8*/ 	.word	0x00000000
        /*04fc*/ 	.short	0x010a
        /*04fe*/ 	.byte	0x04
	.zero		1


	//   ....[65]....
        /*0500*/ 	.word	0x00003df0
        /*0504*/ 	.word	0x000000ff
        /*0508*/ 	.word	0x00000000
        /*050c*/ 	.short	0x010a
        /*050e*/ 	.byte	0x05
	.zero		1


	//   ....[66]....
        /*0510*/ 	.word	0x00003e80
        /*0514*/ 	.word	0x000000ff
        /*0518*/ 	.word	0x00000000
        /*051c*/ 	.short	0x010a
        /*051e*/ 	.byte	0x05
	.zero		1


	//   ....[67]....
        /*0520*/ 	.word	0x00003f20
        /*0524*/ 	.word	0x00000000
        /*0528*/ 	.word	0x00000000
        /*052c*/ 	.short	0x010a
        /*052e*/ 	.byte	0xff
	.zero		1


	//   ....[68]....
        /*0530*/ 	.word	0x00003f60
        /*0534*/ 	.word	0x00000000
        /*0538*/ 	.word	0x00000000
        /*053c*/ 	.short	0x010a
        /*053e*/ 	.byte	0xff
	.zero		1


	//   ....[69]....
        /*0540*/ 	.word	0x00003fd0
        /*0544*/ 	.word	0x000000ff
        /*0548*/ 	.word	0x00000000
        /*054c*/ 	.short	0x0101
        /*054e*/ 	.byte	0x04
	.zero		1


	//   ....[70]....
        /*0550*/ 	.word	0x00004010
        /*0554*/ 	.word	0x000000ff
        /*0558*/ 	.word	0x000000e0
        /*055c*/ 	.short	0x010a
        /*055e*/ 	.byte	0x0d
	.zero		1


	//   ....[71]....
        /*0560*/ 	.word	0x00004060
        /*0564*/ 	.word	0x000000ff
        /*0568*/ 	.word	0x00000000
        /*056c*/ 	.short	0x0101
        /*056e*/ 	.byte	0x04
	.zero		1


	//   ....[72]....
        /*0570*/ 	.word	0x000044e0
        /*0574*/ 	.word	0x00000007
        /*0578*/ 	.word	0x00000060
        /*057c*/ 	.short	0x010a
        /*057e*/ 	.byte	0xff
	.zero		1


	//   ....[73]....
        /*0580*/ 	.word	0x00004650
        /*0584*/ 	.word	0x00000000
        /*0588*/ 	.word	0x00000000
        /*058c*/ 	.short	0x0101
        /*058e*/ 	.byte	0xff
	.zero		1


	//   ....[74]....
        /*0590*/ 	.word	0x00004ac0
        /*0594*/ 	.word	0x000000ff
        /*0598*/ 	.word	0x00000058
        /*059c*/ 	.short	0x010a
        /*059e*/ 	.byte	0x11
	.zero		1


	//   ....[75]....
        /*05a0*/ 	.word	0x00004c40
        /*05a4*/ 	.word	0x000000ff
        /*05a8*/ 	.word	0x00000048
        /*05ac*/ 	.short	0x010a
        /*05ae*/ 	.byte	0x11
	.zero		1


	//   ....[76]....
        /*05b0*/ 	.word	0x00004e50
        /*05b4*/ 	.word	0x000000ff
        /*05b8*/ 	.word	0x00000040
        /*05bc*/ 	.short	0x010b
        /*05be*/ 	.byte	0x11
	.zero		1


	//   ....[77]....
        /*05c0*/ 	.word	0x00004e60
        /*05c4*/ 	.word	0x000000ff
        /*05c8*/ 	.word	0x00000000
        /*05cc*/ 	.short	0x0101
        /*05ce*/ 	.byte	0x1b
	.zero		1


	//   ....[78]....
        /*05d0*/ 	.word	0x00004ea0
        /*05d4*/ 	.word	0x00000000
        /*05d8*/ 	.word	0x00000048
        /*05dc*/ 	.short	0x010a
        /*05de*/ 	.byte	0xff
	.zero		1


	//   ....[79]....
        /*05e0*/ 	.word	0x00005210
        /*05e4*/ 	.word	0x00000003
        /*05e8*/ 	.word	0x00000060
        /*05ec*/ 	.short	0x010a
        /*05ee*/ 	.byte	0xff
	.zero		1


	//   ....[80]....
        /*05f0*/ 	.word	0x00005390
        /*05f4*/ 	.word	0x00000000
        /*05f8*/ 	.word	0x00000000
        /*05fc*/ 	.short	0x0101
        /*05fe*/ 	.byte	0xff
	.zero		1


	//   ....[81]....
        /*0600*/ 	.word	0x00005df0
        /*0604*/ 	.word	0x000000ff
        /*0608*/ 	.word	0x00000040
        /*060c*/ 	.short	0x010a
        /*060e*/ 	.byte	0x2c
	.zero		1


	//   ....[82]....
        /*0610*/ 	.word	0x00005e00
        /*0614*/ 	.word	0x00000052
        /*0618*/ 	.word	0x00000080
        /*061c*/ 	.short	0x010a
        /*061e*/ 	.byte	0xff
	.zero		1


	//   ....[83]....
        /*0620*/ 	.word	0x00005f50
        /*0624*/ 	.word	0x000000ff
        /*0628*/ 	.word	0x00000040
        /*062c*/ 	.short	0x010a
        /*062e*/ 	.byte	0x2c
	.zero		1


	//   ....[84]....
        /*0630*/ 	.word	0x00006040
        /*0634*/ 	.word	0x000000ff
        /*0638*/ 	.word	0x00000000
        /*063c*/ 	.short	0x0101
        /*063e*/ 	.byte	0x04
	.zero		1


	//   ....[85]....
        /*0640*/ 	.word	0x000060a0
        /*0644*/ 	.word	0x00000052
        /*0648*/ 	.word	0x00000080
        /*064c*/ 	.short	0x010a
        /*064e*/ 	.byte	0xff
	.zero		1


	//   ....[86]....
        /*0650*/ 	.word	0x00006480
        /*0654*/ 	.word	0x00000052
        /*0658*/ 	.word	0x00000000
        /*065c*/ 	.short	0x0101
        /*065e*/ 	.byte	0xff
	.zero		1


	//   ....[87]....
        /*0660*/ 	.word	0x00006cd0
        /*0664*/ 	.word	0x00000000
        /*0668*/ 	.word	0x000000d0
        /*066c*/ 	.short	0x010a
        /*066e*/ 	.byte	0xff
	.zero		1


	//   ....[88]....
        /*0670*/ 	.word	0x00006d30
        /*0674*/ 	.word	0x00000000
        /*0678*/ 	.word	0x00000020
        /*067c*/ 	.short	0x010a
        /*067e*/ 	.byte	0xff
	.zero		1


	//   ....[89]....
        /*0680*/ 	.word	0x00006d90
        /*0684*/ 	.word	0x00000000
        /*0688*/ 	.word	0x00000020
        /*068c*/ 	.short	0x010a
        /*068e*/ 	.byte	0xff
	.zero		1


	//   ....[90]....
        /*0690*/ 	.word	0x00006de0
        /*0694*/ 	.word	0x00000003
        /*0698*/ 	.word	0x00000060
        /*069c*/ 	.short	0x010a
        /*069e*/ 	.byte	0xff
	.zero		1


	//   ....[91]....
        /*06a0*/ 	.word	0x00006e40
        /*06a4*/ 	.word	0x00000000
        /*06a8*/ 	.word	0x00000000
        /*06ac*/ 	.short	0x010a
        /*06ae*/ 	.byte	0xff
	.zero		1


	//   ....[92]....
        /*06b0*/ 	.word	0x00006ea0
        /*06b4*/ 	.word	0x00000000
        /*06b8*/ 	.word	0x00000000
        /*06bc*/ 	.short	0x010a
        /*06be*/ 	.byte	0xff
	.zero		1


	//   ....[93]....
        /*06c0*/ 	.word	0x00006f00
        /*06c4*/ 	.word	0x00000000
        /*06c8*/ 	.word	0x00000000
        /*06cc*/ 	.short	0x010a
        /*06ce*/ 	.byte	0xff
	.zero		1


	//   ....[94]....
        /*06d0*/ 	.word	0x00006f50
        /*06d4*/ 	.word	0x00000002
        /*06d8*/ 	.word	0x000000c0
        /*06dc*/ 	.short	0x010a
        /*06de*/ 	.byte	0xff
	.zero		1


	//   ....[95]....
        /*06e0*/ 	.word	0x00006fb0
        /*06e4*/ 	.word	0x00000002
        /*06e8*/ 	.word	0x00000070
        /*06ec*/ 	.short	0x010a
        /*06ee*/ 	.byte	0xff
	.zero		1


	//   ....[96]....
        /*06f0*/ 	.word	0x00007000
        /*06f4*/ 	.word	0x00000002
        /*06f8*/ 	.word	0x00000060
        /*06fc*/ 	.short	0x010a
        /*06fe*/ 	.byte	0xff
	.zero		1


	//   ....[97]....
        /*0700*/ 	.word	0x00007060
        /*0704*/ 	.word	0x00000000
        /*0708*/ 	.word	0x00000070
        /*070c*/ 	.short	0x010a
        /*070e*/ 	.byte	0xff
	.zero		1


	//   ....[98]....
        /*0710*/ 	.word	0x000070c0
        /*0714*/ 	.word	0x00000005
        /*0718*/ 	.word	0x00000008
        /*071c*/ 	.short	0x010a
        /*071e*/ 	.byte	0xff
	.zero		1


	//   ....[99]....
        /*0720*/ 	.word	0x000071b0
        /*0724*/ 	.word	0x00000000
        /*0728*/ 	.word	0x00000008
        /*072c*/ 	.short	0x010a
        /*072e*/ 	.byte	0xff
	.zero		1


	//   ....[100]....
        /*0730*/ 	.word	0x00007200
        /*0734*/ 	.word	0x00000000
        /*0738*/ 	.word	0x00000060
        /*073c*/ 	.short	0x010a
        /*073e*/ 	.byte	0xff
	.zero		1


	//   ....[101]....
        /*0740*/ 	.word	0x00007260
        /*0744*/ 	.word	0x00000000
        /*0748*/ 	.word	0x000000a0
        /*074c*/ 	.short	0x010a
        /*074e*/ 	.byte	0xff
	.zero		1


	//   ....[102]....
        /*0750*/ 	.word	0x000072c0
        /*0754*/ 	.word	0x00000000
        /*0758*/ 	.word	0x00000000
        /*075c*/ 	.short	0x010a
        /*075e*/ 	.byte	0xff
	.zero		1


	//   ....[103]....
        /*0760*/ 	.word	0x00007320
        /*0764*/ 	.word	0x00000000
        /*0768*/ 	.word	0x00000000
        /*076c*/ 	.short	0x010a
        /*076e*/ 	.byte	0xff
	.zero		1


	//   ....[104]....
        /*0770*/ 	.word	0x00007380
        /*0774*/ 	.word	0x00000000
        /*0778*/ 	.word	0x00000000
        /*077c*/ 	.short	0x010a
        /*077e*/ 	.byte	0xff
	.zero		1


	//   ....[105]....
        /*0780*/ 	.word	0x000073e0
        /*0784*/ 	.word	0x00000000
        /*0788*/ 	.word	0x00000000
        /*078c*/ 	.short	0x010a
        /*078e*/ 	.byte	0xff
	.zero		1


	//   ....[106]....
        /*0790*/ 	.word	0x00007440
        /*0794*/ 	.word	0x00000000
        /*0798*/ 	.word	0x000000e0
        /*079c*/ 	.short	0x010a
        /*079e*/ 	.byte	0xff
	.zero		1


	//   ....[107]....
        /*07a0*/ 	.word	0x00007490
        /*07a4*/ 	.word	0x00000007
        /*07a8*/ 	.word	0x00000060
        /*07ac*/ 	.short	0x010a
        /*07ae*/ 	.byte	0xff
	.zero		1


	//   ....[108]....
        /*07b0*/ 	.word	0x000074f0
        /*07b4*/ 	.word	0x00000000
        /*07b8*/ 	.word	0x00000058
        /*07bc*/ 	.short	0x010a
        /*07be*/ 	.byte	0xff
	.zero		1


	//   ....[109]....
        /*07c0*/ 	.word	0x00007550
        /*07c4*/ 	.word	0x00000000
        /*07c8*/ 	.word	0x00000048
        /*07cc*/ 	.short	0x010a
        /*07ce*/ 	.byte	0xff
	.zero		1


	//   ....[110]....
        /*07d0*/ 	.word	0x000075a0
        /*07d4*/ 	.word	0x00000003
        /*07d8*/ 	.word	0x00000060
        /*07dc*/ 	.short	0x010a
        /*07de*/ 	.byte	0xff
	.zero		1


	//   ....[111]....
        /*07e0*/ 	.word	0x00007600
        /*07e4*/ 	.word	0x00000000
        /*07e8*/ 	.word	0x00000040
        /*07ec*/ 	.short	0x010a
        /*07ee*/ 	.byte	0xff
	.zero		1


	//   ....[112]....
        /*07f0*/ 	.word	0x00007650
        /*07f4*/ 	.word	0x00000052
        /*07f8*/ 	.word	0x00000080
        /*07fc*/ 	.short	0x010a
        /*07fe*/ 	.byte	0xff
	.zero		1


	//----- nvinfo : EIATTR_NUM_MBARRIERS
	.align		4
.L_47:
        /*0800*/ 	.byte	0x03, 0x38
        /*0802*/ 	.short	0x001d


	//----- nvinfo : EIATTR_EXIT_INSTR_OFFSETS
	.align		4
        /*0804*/ 	.byte	0x04, 0x1c
        /*0806*/ 	.short	(.L_49 - .L_48)


	//   ....[0]....
.L_48:
        /*0808*/ 	.word	0x00002ae0


	//   ....[1]....
        /*080c*/ 	.word	0x00002ff0


	//   ....[2]....
        /*0810*/ 	.word	0x00003050


	//   ....[3]....
        /*0814*/ 	.word	0x00004290


	//   ....[4]....
        /*0818*/ 	.word	0x00004ed0


	//   ....[5]....
        /*081c*/ 	.word	0x00004f10


	//   ....[6]....
        /*0820*/ 	.word	0x00006cc0


	//----- nvinfo : EIATTR_MAX_THREADS
	.align		4
.L_49:
        /*0824*/ 	.byte	0x04, 0x05
        /*0826*/ 	.short	(.L_51 - .L_50)
.L_50:
        /*0828*/ 	.word	0x00000100
        /*082c*/ 	.word	0x00000001
        /*0830*/ 	.word	0x00000001


	//----- nvinfo : EIATTR_CRS_STACK_SIZE
	.align		4
.L_51:
        /*0834*/ 	.byte	0x04, 0x1e
        /*0836*/ 	.short	(.L_53 - .L_52)
.L_52:
        /*0838*/ 	.word	0x00000000


	//----- nvinfo : EIATTR_CBANK_PARAM_SIZE
	.align		4
.L_53:
        /*083c*/ 	.byte	0x03, 0x19
        /*083e*/ 	.short	0x0800


	//----- nvinfo : EIATTR_PARAM_CBANK
	.align		4
        /*0840*/ 	.byte	0x04, 0x0a
        /*0842*/ 	.short	(.L_55 - .L_54)
	.align		4
.L_54:
        /*0844*/ 	.word	index@(.nv.constant0._ZN7cutlass13device_kernelINS_4gemm6kernel13GemmUniversalIN4cute5tupleIJiiiiEEENS1_10collective13CollectiveMmaINS1_35MainloopSm100TmaUmmaWarpSpecializedILi4ELi2ELi4ENS5_IJNS4_1CILi2EEESB_NSA_ILi1EEEEEEEENS5_IJNSA_ILi128EEENSA_ILi64EEENSA_ILi32EEEEEENS_12float_e5m2_tENS5_IJlSC_lEEESJ_SK_NS4_8TiledMMAINS4_8MMA_AtomIJNS4_10MMA_TraitsINS4_25SM100_MMA_F8F6F4_2x1SM_SSEJSJ_SJ_fSF_SG_NS4_17integral_constantINS4_4UMMA5MajorELSR_0EEESS_NSP_INSQ_7ScaleInELST_0EEESU_EEEEEENS4_6LayoutINS5_IJSC_SC_SC_EEENS5_IJNSA_ILi0EEESZ_SZ_EEEEENS5_IJNS4_10UnderscoreES12_S12_EEEEENS4_28SM100_TMA_2SM_LOAD_MULTICASTENS4_14ComposedLayoutINS4_7SwizzleILi1ELi4ELi3EEENS4_18smem_ptr_flag_bitsILi8EEENSX_INS5_IJNSA_ILi8EEESH_EEENS5_IJSH_SC_EEEEEEEvNS4_8identityENS4_18SM100_TMA_2SM_LOADES1F_vS1G_EENS_8epilogue10collective18CollectiveEpilogueINS1J_23Sm100TmaWarpSpecializedILi1ELi1ELi32ELb0ELb0EEEJNS5_IJSG_SG_SH_EEENS5_IJNSX_ISG_SC_EES1P_EEESJ_SK_SJ_SK_NS1J_6fusion15FusionCallbacksIS1N_NS1R_17LinearCombinationISJ_fSJ_fLNS_15FloatRoundStyleE2EEES1O_S1Q_JEEENS4_5SM1004TMEM4LOAD26SM100_TMEM_LOAD_32dp32b32xENS4_13SM90_TMA_LOADENS16_INS17_ILi2ELi4ELi3EEES1A_NSX_INS5_IJS1B_SG_EEENS5_IJSG_SC_EEEEEEENS4_39AutoVectorizingCopyWithAssumedAlignmentILi128EEENS4_14SM90_TMA_STOREES26_S28_S28_EEEvvEEEEvNT_6ParamsE)
        /*0848*/ 	.short	0x0380
        /*084a*/ 	.short	0x0800


	//----- nvinfo : EIATTR_SW_WAR
	.align		4
.L_55:
        /*084c*/ 	.byte	0x04, 0x36
        /*084e*/ 	.short	(.L_57 - .L_56)
.L_56:
        /*0850*/ 	.word	0x00000008
.L_57:


//--------------------- .nv.callgraph             --------------------------
	.section	.nv.callgraph,"",@"SHT_CUDA_CALLGRAPH"
	.align	4
	.sectionentsize	8
	.align		4
        /*0000*/ 	.word	0x00000000
	.align		4
        /*0004*/ 	.word	0xffffffff
	.align		4
        /*0008*/ 	.word	index@(_ZN7cutlass13device_kernelINS_4gemm6kernel13GemmUniversalIN4cute5tupleIJiiiiEEENS1_10collective13CollectiveMmaINS1_35MainloopSm100TmaUmmaWarpSpecializedILi4ELi2ELi4ENS5_IJNS4_1CILi2EEESB_NSA_ILi1EEEEEEEENS5_IJNSA_ILi128EEENSA_ILi64EEENSA_ILi32EEEEEENS_12float_e5m2_tENS5_IJlSC_lEEESJ_SK_NS4_8TiledMMAINS4_8MMA_AtomIJNS4_10MMA_TraitsINS4_25SM100_MMA_F8F6F4_2x1SM_SSEJSJ_SJ_fSF_SG_NS4_17integral_constantINS4_4UMMA5MajorELSR_0EEESS_NSP_INSQ_7ScaleInELST_0EEESU_EEEEEENS4_6LayoutINS5_IJSC_SC_SC_EEENS5_IJNSA_ILi0EEESZ_SZ_EEEEENS5_IJNS4_10UnderscoreES12_S12_EEEEENS4_28SM100_TMA_2SM_LOAD_MULTICASTENS4_14ComposedLayoutINS4_7SwizzleILi1ELi4ELi3EEENS4_18smem_ptr_flag_bitsILi8EEENSX_INS5_IJNSA_ILi8EEESH_EEENS5_IJSH_SC_EEEEEEEvNS4_8identityENS4_18SM100_TMA_2SM_LOADES1F_vS1G_EENS_8epilogue10collective18CollectiveEpilogueINS1J_23Sm100TmaWarpSpecializedILi1ELi1ELi32ELb0ELb0EEEJNS5_IJSG_SG_SH_EEENS5_IJNSX_ISG_SC_EES1P_EEESJ_SK_SJ_SK_NS1J_6fusion15FusionCallbacksIS1N_NS1R_17LinearCombinationISJ_fSJ_fLNS_15FloatRoundStyleE2EEES1O_S1Q_JEEENS4_5SM1004TMEM4LOAD26SM100_TMEM_LOAD_32dp32b32xENS4_13SM90_TMA_LOADENS16_INS17_ILi2ELi4ELi3EEES1A_NSX_INS5_IJS1B_SG_EEENS5_IJSG_SC_EEEEEEENS4_39AutoVectorizingCopyWithAssumedAlignmentILi128EEENS4_14SM90_TMA_STOREES26_S28_S28_EEEvvEEEEvNT_6ParamsE)
	.align		4
        /*000c*/ 	.word	index@(__assertfail)
	.align		4
        /*0010*/ 	.word	0x00000000
	.align		4
        /*0014*/ 	.word	0xfffffffe
	.align		4
        /*0018*/ 	.word	0x00000000
	.align		4
        /*001c*/ 	.word	0xfffffffd
	.align		4
        /*0020*/ 	.word	0x00000000
	.align		4
        /*0024*/ 	.word	0xfffffffc


//--------------------- .nv.constant4             --------------------------
	.section	.nv.constant4,"a",@progbits
	.align	8
	.align		8
.nv.constant4:
        /*0000*/ 	.dword	__assertfail
	.align		8
        /*0008*/ 	.dword	__unnamed_1
	.align		8
        /*0010*/ 	.dword	__unnamed_2
	.align		8
        /*0018*/ 	.dword	_ZN40_INTERNAL_8f435612_4_k_cu_bf957fe7_103594cuda3std3__45__cpo5beginE
	.align		8
        /*0020*/ 	.dword	_ZN40_INTERNAL_8f435612_4_k_cu_bf957fe7_103594cuda3std3__45__cpo3endE
	.align		8
        /*0028*/ 	.dword	_ZN40_INTERNAL_8f435612_4_k_cu_bf957fe7_103594cuda3std3__45__cpo6cbeginE
	.align		8
        /*0030*/ 	.dword	_ZN40_INTERNAL_8f435612_4_k_cu_bf957fe7_103594cuda3std3__45__cpo4cendE
	.align		8
        /*0038*/ 	.dword	_ZN40_INTERNAL_8f435612_4_k_cu_bf957fe7_103594cuda3std3__442_GLOBAL__N__8f435612_4_k_cu_bf957fe7_103596ignoreE
	.align		8
        /*0040*/ 	.dword	_ZN40_INTERNAL_8f435612_4_k_cu_bf957fe7_103594cuda3std3__419piecewise_constructE
	.align		8
        /*0048*/ 	.dword	_ZN40_INTERNAL_8f435612_4_k_cu_bf957fe7_103594cuda3std3__48in_placeE
	.align		8
        /*0050*/ 	.dword	_ZN40_INTERNAL_8f435612_4_k_cu_bf957fe7_103594cuda3std6ranges3__45__cpo4swapE
	.align		8
        /*0058*/ 	.dword	_ZN40_INTERNAL_8f435612_4_k_cu_bf957fe7_103594cuda3std6ranges3__45__cpo9iter_moveE
	.align		8
        /*0060*/ 	.dword	_ZN40_INTERNAL_8f435612_4_k_cu_bf957fe7_103594cute7productE
	.align		8
        /*0068*/ 	.dword	_ZN40_INTERNAL_8f435612_4_k_cu_bf957fe7_103594cute1_E
	.align		8
        /*0070*/ 	.dword	$str$25
	.align		8
        /*0078*/ 	.dword	$str$26
	.align		8
        /*0080*/ 	.dword	$str$27
	.align		8
        /*0088*/ 	.dword	$str$28


//--------------------- .text._ZN7cutlass13device_kernelINS_4gemm6kernel13GemmUniversalIN4cute5tupleIJiiiiEEENS1_10collective13CollectiveMmaINS1_35MainloopSm100TmaUmmaWarpSpecializedILi4ELi2ELi4ENS5_IJNS4_1CILi2EEESB_NSA_ILi1EEEEEEEENS5_IJNSA_ILi128EEENSA_ILi64EEENSA_ILi32EEEEEENS_12float_e5m2_tENS5_IJlSC_lEEESJ_SK_NS4_8TiledMMAINS4_8MMA_AtomIJNS4_10MMA_TraitsINS4_25SM100_MMA_F8F6F4_2x1SM_SSEJSJ_SJ_fSF_SG_NS4_17integral_constantINS4_4UMMA5MajorELSR_0EEESS_NSP_INSQ_7ScaleInELST_0EEESU_EEEEEENS4_6LayoutINS5_IJSC_SC_SC_EEENS5_IJNSA_ILi0EEESZ_SZ_EEEEENS5_IJNS4_10UnderscoreES12_S12_EEEEENS4_28SM100_TMA_2SM_LOAD_MULTICASTENS4_14ComposedLayoutINS4_7SwizzleILi1ELi4ELi3EEENS4_18smem_ptr_flag_bitsILi8EEENSX_INS5_IJNSA_ILi8EEESH_EEENS5_IJSH_SC_EEEEEEEvNS4_8identityENS4_18SM100_TMA_2SM_LOADES1F_vS1G_EENS_8epilogue10collective18CollectiveEpilogueINS1J_23Sm100TmaWarpSpecializedILi1ELi1ELi32ELb0ELb0EEEJNS5_IJSG_SG_SH_EEENS5_IJNSX_ISG_SC_EES1P_EEESJ_SK_SJ_SK_NS1J_6fusion15FusionCallbacksIS1N_NS1R_17LinearCombinationISJ_fSJ_fLNS_15FloatRoundStyleE2EEES1O_S1Q_JEEENS4_5SM1004TMEM4LOAD26SM100_TMEM_LOAD_32dp32b32xENS4_13SM90_TMA_LOADENS16_INS17_ILi2ELi4ELi3EEES1A_NSX_INS5_IJS1B_SG_EEENS5_IJSG_SC_EEEEEEENS4_39AutoVectorizingCopyWithAssumedAlignmentILi128EEENS4_14SM90_TMA_STOREES26_S28_S28_EEEvvEEEEvNT_6ParamsE --------------------------
	.section	.text._ZN7cutlass13device_kernelINS_4gemm6kernel13GemmUniversalIN4cute5tupleIJiiiiEEENS1_10collective13CollectiveMmaINS1_35MainloopSm100TmaUmmaWarpSpecializedILi4ELi2ELi4ENS5_IJNS4_1CILi2EEESB_NSA_ILi1EEEEEEEENS5_IJNSA_ILi128EEENSA_ILi64EEENSA_ILi32EEEEEENS_12float_e5m2_tENS5_IJlSC_lEEESJ_SK_NS4_8TiledMMAINS4_8MMA_AtomIJNS4_10MMA_TraitsINS4_25SM100_MMA_F8F6F4_2x1SM_SSEJSJ_SJ_fSF_SG_NS4_17integral_constantINS4_4UMMA5MajorELSR_0EEESS_NSP_INSQ_7ScaleInELST_0EEESU_EEEEEENS4_6LayoutINS5_IJSC_SC_SC_EEENS5_IJNSA_ILi0EEESZ_SZ_EEEEENS5_IJNS4_10UnderscoreES12_S12_EEEEENS4_28SM100_TMA_2SM_LOAD_MULTICASTENS4_14ComposedLayoutINS4_7SwizzleILi1ELi4ELi3EEENS4_18smem_ptr_flag_bitsILi8EEENSX_INS5_IJNSA_ILi8EEESH_EEENS5_IJSH_SC_EEEEEEEvNS4_8identityENS4_18SM100_TMA_2SM_LOADES1F_vS1G_EENS_8epilogue10collective18CollectiveEpilogueINS1J_23Sm100TmaWarpSpecializedILi1ELi1ELi32ELb0ELb0EEEJNS5_IJSG_SG_SH_EEENS5_IJNSX_ISG_SC_EES1P_EEESJ_SK_SJ_SK_NS1J_6fusion15FusionCallbacksIS1N_NS1R_17LinearCombinationISJ_fSJ_fLNS_15FloatRoundStyleE2EEES1O_S1Q_JEEENS4_5SM1004TMEM4LOAD26SM100_TMEM_LOAD_32dp32b32xENS4_13SM90_TMA_LOADENS16_INS17_ILi2ELi4ELi3EEES1A_NSX_INS5_IJS1B_SG_EEENS5_IJSG_SC_EEEEEEENS4_39AutoVectorizingCopyWithAssumedAlignmentILi128EEENS4_14SM90_TMA_STOREES26_S28_S28_EEEvvEEEEvNT_6ParamsE,"ax",@progbits
	.align	128
.text._ZN7cutlass13device_kernelINS_4gemm6kernel13GemmUniversalIN4cute5tupleIJiiiiEEENS1_10collective13CollectiveMmaINS1_35MainloopSm100TmaUmmaWarpSpecializedILi4ELi2ELi4ENS5_IJNS4_1CILi2EEESB_NSA_ILi1EEEEEEEENS5_IJNSA_ILi128EEENSA_ILi64EEENSA_ILi32EEEEEENS_12float_e5m2_tENS5_IJlSC_lEEESJ_SK_NS4_8TiledMMAINS4_8MMA_AtomIJNS4_10MMA_TraitsINS4_25SM100_MMA_F8F6F4_2x1SM_SSEJSJ_SJ_fSF_SG_NS4_17integral_constantINS4_4UMMA5MajorELSR_0EEESS_NSP_INSQ_7ScaleInELST_0EEESU_EEEEEENS4_6LayoutINS5_IJSC_SC_SC_EEENS5_IJNSA_ILi0EEESZ_SZ_EEEEENS5_IJNS4_10UnderscoreES12_S12_EEEEENS4_28SM100_TMA_2SM_LOAD_MULTICASTENS4_14ComposedLayoutINS4_7SwizzleILi1ELi4ELi3EEENS4_18smem_ptr_flag_bitsILi8EEENSX_INS5_IJNSA_ILi8EEESH_EEENS5_IJSH_SC_EEEEEEEvNS4_8identityENS4_18SM100_TMA_2SM_LOADES1F_vS1G_EENS_8epilogue10collective18CollectiveEpilogueINS1J_23Sm100TmaWarpSpecializedILi1ELi1ELi32ELb0ELb0EEEJNS5_IJSG_SG_SH_EEENS5_IJNSX_ISG_SC_EES1P_EEESJ_SK_SJ_SK_NS1J_6fusion15FusionCallbacksIS1N_NS1R_17LinearCombinationISJ_fSJ_fLNS_15FloatRoundStyleE2EEES1O_S1Q_JEEENS4_5SM1004TMEM4LOAD26SM100_TMEM_LOAD_32dp32b32xENS4_13SM90_TMA_LOADENS16_INS17_ILi2ELi4ELi3EEES1A_NSX_INS5_IJS1B_SG_EEENS5_IJSG_SC_EEEEEEENS4_39AutoVectorizingCopyWithAssumedAlignmentILi128EEENS4_14SM90_TMA_STOREES26_S28_S28_EEEvvEEEEvNT_6ParamsE:
        .type           _ZN7cutlass13device_kernelINS_4gemm6kernel13GemmUniversalIN4cute5tupleIJiiiiEEENS1_10collective13CollectiveMmaINS1_35MainloopSm100TmaUmmaWarpSpecializedILi4ELi2ELi4ENS5_IJNS4_1CILi2EEESB_NSA_ILi1EEEEEEEENS5_IJNSA_ILi128EEENSA_ILi64EEENSA_ILi32EEEEEENS_12float_e5m2_tENS5_IJlSC_lEEESJ_SK_NS4_8TiledMMAINS4_8MMA_AtomIJNS4_10MMA_TraitsINS4_25SM100_MMA_F8F6F4_2x1SM_SSEJSJ_SJ_fSF_SG_NS4_17integral_constantINS4_4UMMA5MajorELSR_0EEESS_NSP_INSQ_7ScaleInELST_0EEESU_EEEEEENS4_6LayoutINS5_IJSC_SC_SC_EEENS5_IJNSA_ILi0EEESZ_SZ_EEEEENS5_IJNS4_10UnderscoreES12_S12_EEEEENS4_28SM100_TMA_2SM_LOAD_MULTICASTENS4_14ComposedLayoutINS4_7SwizzleILi1ELi4ELi3EEENS4_18smem_ptr_flag_bitsILi8EEENSX_INS5_IJNSA_ILi8EEESH_EEENS5_IJSH_SC_EEEEEEEvNS4_8identityENS4_18SM100_TMA_2SM_LOADES1F_vS1G_EENS_8epilogue10collective18CollectiveEpilogueINS1J_23Sm100TmaWarpSpecializedILi1ELi1ELi32ELb0ELb0EEEJNS5_IJSG_SG_SH_EEENS5_IJNSX_ISG_SC_EES1P_EEESJ_SK_SJ_SK_NS1J_6fusion15FusionCallbacksIS1N_NS1R_17LinearCombinationISJ_fSJ_fLNS_15FloatRoundStyleE2EEES1O_S1Q_JEEENS4_5SM1004TMEM4LOAD26SM100_TMEM_LOAD_32dp32b32xENS4_13SM90_TMA_LOADENS16_INS17_ILi2ELi4ELi3EEES1A_NSX_INS5_IJS1B_SG_EEENS5_IJSG_SC_EEEEEEENS4_39AutoVectorizingCopyWithAssumedAlignmentILi128EEENS4_14SM90_TMA_STOREES26_S28_S28_EEEvvEEEEvNT_6ParamsE,@function
        .size           _ZN7cutlass13device_kernelINS_4gemm6kernel13GemmUniversalIN4cute5tupleIJiiiiEEENS1_10collective13CollectiveMmaINS1_35MainloopSm100TmaUmmaWarpSpecializedILi4ELi2ELi4ENS5_IJNS4_1CILi2EEESB_NSA_ILi1EEEEEEEENS5_IJNSA_ILi128EEENSA_ILi64EEENSA_ILi32EEEEEENS_12float_e5m2_tENS5_IJlSC_lEEESJ_SK_NS4_8TiledMMAINS4_8MMA_AtomIJNS4_10MMA_TraitsINS4_25SM100_MMA_F8F6F4_2x1SM_SSEJSJ_SJ_fSF_SG_NS4_17integral_constantINS4_4UMMA5MajorELSR_0EEESS_NSP_INSQ_7ScaleInELST_0EEESU_EEEEEENS4_6LayoutINS5_IJSC_SC_SC_EEENS5_IJNSA_ILi0EEESZ_SZ_EEEEENS5_IJNS4_10UnderscoreES12_S12_EEEEENS4_28SM100_TMA_2SM_LOAD_MULTICASTENS4_14ComposedLayoutINS4_7SwizzleILi1ELi4ELi3EEENS4_18smem_ptr_flag_bitsILi8EEENSX_INS5_IJNSA_ILi8EEESH_EEENS5_IJSH_SC_EEEEEEEvNS4_8identityENS4_18SM100_TMA_2SM_LOADES1F_vS1G_EENS_8epilogue10collective18CollectiveEpilogueINS1J_23Sm100TmaWarpSpecializedILi1ELi1ELi32ELb0ELb0EEEJNS5_IJSG_SG_SH_EEENS5_IJNSX_ISG_SC_EES1P_EEESJ_SK_SJ_SK_NS1J_6fusion15FusionCallbacksIS1N_NS1R_17LinearCombinationISJ_fSJ_fLNS_15FloatRoundStyleE2EEES1O_S1Q_JEEENS4_5SM1004TMEM4LOAD26SM100_TMEM_LOAD_32dp32b32xENS4_13SM90_TMA_LOADENS16_INS17_ILi2ELi4ELi3EEES1A_NSX_INS5_IJS1B_SG_EEENS5_IJSG_SC_EEEEEEENS4_39AutoVectorizingCopyWithAssumedAlignmentILi128EEENS4_14SM90_TMA_STOREES26_S28_S28_EEEvvEEEEvNT_6ParamsE,(.L_x_149 - _ZN7cutlass13device_kernelINS_4gemm6kernel13GemmUniversalIN4cute5tupleIJiiiiEEENS1_10collective13CollectiveMmaINS1_35MainloopSm100TmaUmmaWarpSpecializedILi4ELi2ELi4ENS5_IJNS4_1CILi2EEESB_NSA_ILi1EEEEEEEENS5_IJNSA_ILi128EEENSA_ILi64EEENSA_ILi32EEEEEENS_12float_e5m2_tENS5_IJlSC_lEEESJ_SK_NS4_8TiledMMAINS4_8MMA_AtomIJNS4_10MMA_TraitsINS4_25SM100_MMA_F8F6F4_2x1SM_SSEJSJ_SJ_fSF_SG_NS4_17integral_constantINS4_4UMMA5MajorELSR_0EEESS_NSP_INSQ_7ScaleInELST_0EEESU_EEEEEENS4_6LayoutINS5_IJSC_SC_SC_EEENS5_IJNSA_ILi0EEESZ_SZ_EEEEENS5_IJNS4_10UnderscoreES12_S12_EEEEENS4_28SM100_TMA_2SM_LOAD_MULTICASTENS4_14ComposedLayoutINS4_7SwizzleILi1ELi4ELi3EEENS4_18smem_ptr_flag_bitsILi8EEENSX_INS5_IJNSA_ILi8EEESH_EEENS5_IJSH_SC_EEEEEEEvNS4_8identityENS4_18SM100_TMA_2SM_LOADES1F_vS1G_EENS_8epilogue10collective18CollectiveEpilogueINS1J_23Sm100TmaWarpSpecializedILi1ELi1ELi32ELb0ELb0EEEJNS5_IJSG_SG_SH_EEENS5_IJNSX_ISG_SC_EES1P_EEESJ_SK_SJ_SK_NS1J_6fusion15FusionCallbacksIS1N_NS1R_17LinearCombinationISJ_fSJ_fLNS_15FloatRoundStyleE2EEES1O_S1Q_JEEENS4_5SM1004TMEM4LOAD26SM100_TMEM_LOAD_32dp32b32xENS4_13SM90_TMA_LOADENS16_INS17_ILi2ELi4ELi3EEES1A_NSX_INS5_IJS1B_SG_EEENS5_IJSG_SC_EEEEEEENS4_39AutoVectorizingCopyWithAssumedAlignmentILi128EEENS4_14SM90_TMA_STOREES26_S28_S28_EEEvvEEEEvNT_6ParamsE)
        .other          _ZN7cutlass13device_kernelINS_4gemm6kernel13GemmUniversalIN4cute5tupleIJiiiiEEENS1_10collective13CollectiveMmaINS1_35MainloopSm100TmaUmmaWarpSpecializedILi4ELi2ELi4ENS5_IJNS4_1CILi2EEESB_NSA_ILi1EEEEEEEENS5_IJNSA_ILi128EEENSA_ILi64EEENSA_ILi32EEEEEENS_12float_e5m2_tENS5_IJlSC_lEEESJ_SK_NS4_8TiledMMAINS4_8MMA_AtomIJNS4_10MMA_TraitsINS4_25SM100_MMA_F8F6F4_2x1SM_SSEJSJ_SJ_fSF_SG_NS4_17integral_constantINS4_4UMMA5MajorELSR_0EEESS_NSP_INSQ_7ScaleInELST_0EEESU_EEEEEENS4_6LayoutINS5_IJSC_SC_SC_EEENS5_IJNSA_ILi0EEESZ_SZ_EEEEENS5_IJNS4_10UnderscoreES12_S12_EEEEENS4_28SM100_TMA_2SM_LOAD_MULTICASTENS4_14ComposedLayoutINS4_7SwizzleILi1ELi4ELi3EEENS4_18smem_ptr_flag_bitsILi8EEENSX_INS5_IJNSA_ILi8EEESH_EEENS5_IJSH_SC_EEEEEEEvNS4_8identityENS4_18SM100_TMA_2SM_LOADES1F_vS1G_EENS_8epilogue10collective18CollectiveEpilogueINS1J_23Sm100TmaWarpSpecializedILi1ELi1ELi32ELb0ELb0EEEJNS5_IJSG_SG_SH_EEENS5_IJNSX_ISG_SC_EES1P_EEESJ_SK_SJ_SK_NS1J_6fusion15FusionCallbacksIS1N_NS1R_17LinearCombinationISJ_fSJ_fLNS_15FloatRoundStyleE2EEES1O_S1Q_JEEENS4_5SM1004TMEM4LOAD26SM100_TMEM_LOAD_32dp32b32xENS4_13SM90_TMA_LOADENS16_INS17_ILi2ELi4ELi3EEES1A_NSX_INS5_IJS1B_SG_EEENS5_IJSG_SC_EEEEEEENS4_39AutoVectorizingCopyWithAssumedAlignmentILi128EEENS4_14SM90_TMA_STOREES26_S28_S28_EEEvvEEEEvNT_6ParamsE,@"STO_CUDA_ENTRY STV_DEFAULT"
_ZN7cutlass13device_kernelINS_4gemm6kernel13GemmUniversalIN4cute5tupleIJiiiiEEENS1_10collective13CollectiveMmaINS1_35MainloopSm100TmaUmmaWarpSpecializedILi4ELi2ELi4ENS5_IJNS4_1CILi2EEESB_NSA_ILi1EEEEEEEENS5_IJNSA_ILi128EEENSA_ILi64EEENSA_ILi32EEEEEENS_12float_e5m2_tENS5_IJlSC_lEEESJ_SK_NS4_8TiledMMAINS4_8MMA_AtomIJNS4_10MMA_TraitsINS4_25SM100_MMA_F8F6F4_2x1SM_SSEJSJ_SJ_fSF_SG_NS4_17integral_constantINS4_4UMMA5MajorELSR_0EEESS_NSP_INSQ_7ScaleInELST_0EEESU_EEEEEENS4_6LayoutINS5_IJSC_SC_SC_EEENS5_IJNSA_ILi0EEESZ_SZ_EEEEENS5_IJNS4_10UnderscoreES12_S12_EEEEENS4_28SM100_TMA_2SM_LOAD_MULTICASTENS4_14ComposedLayoutINS4_7SwizzleILi1ELi4ELi3EEENS4_18smem_ptr_flag_bitsILi8EEENSX_INS5_IJNSA_ILi8EEESH_EEENS5_IJSH_SC_EEEEEEEvNS4_8identityENS4_18SM100_TMA_2SM_LOADES1F_vS1G_EENS_8epilogue10collective18CollectiveEpilogueINS1J_23Sm100TmaWarpSpecializedILi1ELi1ELi32ELb0ELb0EEEJNS5_IJSG_SG_SH_EEENS5_IJNSX_ISG_SC_EES1P_EEESJ_SK_SJ_SK_NS1J_6fusion15FusionCallbacksIS1N_NS1R_17LinearCombinationISJ_fSJ_fLNS_15FloatRoundStyleE2EEES1O_S1Q_JEEENS4_5SM1004TMEM4LOAD26SM100_TMEM_LOAD_32dp32b32xENS4_13SM90_TMA_LOADENS16_INS17_ILi2ELi4ELi3EEES1A_NSX_INS5_IJS1B_SG_EEENS5_IJSG_SC_EEEEEEENS4_39AutoVectorizingCopyWithAssumedAlignmentILi128EEENS4_14SM90_TMA_STOREES26_S28_S28_EEEvvEEEEvNT_6ParamsE:
[----:B------:R-:W1:Y:S01]  /*0000*/  LDC R1, c[0x0][0x37c] ;  /* 0x0000df00ff017b82 */ /* 0x000e620000000800 */
[----:B------:R-:W2:Y:S01]  /*0010*/  S2R R69, SR_TID.X ;  /* 0x0000000000457919 */ /* 0x000ea20000002100 */
[----:B------:R-:W3:Y:S06]  /*0020*/  LDCU.64 UR8, c[0x0][0x890] ;  /* 0x00011200ff0877ac */ /* 0x000eec0008000a00 */
[----:B------:R-:W4:Y:S01]  /*0030*/  S2UR UR4, SR_CgaCtaId ;  /* 0x00000000000479c3 */ /* 0x000f220000008800 */
[----:B------:R-:W-:Y:S02]  /*0040*/  PRMT R80, RZ, 0x7610, R80 ;  /* 0x00007610ff507816 */ /* 0x000fe40000000050 */
[----:B------:R-:W-:Y:S01]  /*0050*/  ELECT P1, URZ, PT ;  /* 0x0000000000ff782f */ /* 0x000fe20003820000 */
[----:B---3--:R-:W-:-:S04]  /*0060*/  UISETP.NE.U32.AND UP0, UPT, UR8, URZ, UPT ;  /* 0x000000ff0800728c */ /* 0x008fc8000bf05070 */
[----:B------:R-:W-:Y:S02]  /*0070*/  UISETP.NE.AND.EX UP0, UPT, UR9, URZ, UPT, UP0 ;  /* 0x000000ff0900728c */ /* 0x000fe4000bf05300 */
[----:B----4-:R-:W-:Y:S02]  /*0080*/  ULOP3.LUT UR27, UR4, 0x1, URZ, 0xc0, !UPT ;  /* 0x00000001041b7892 */ /* 0x010fe4000f8ec0ff */
[----:B------:R-:W-:Y:S01]  /*0090*/  ULOP3.LUT UR29, UR4, 0x1, URZ, 0x3c, !UPT ;  /* 0x00000001041d7892 */ /* 0x000fe2000f8e3cff */
[----:B--2---:R-:W-:-:S05]  /*00a0*/  SHF.R.U32.HI R81, RZ, 0x5, R69 ;  /* 0x00000005ff517819 */ /* 0x004fca0000011645 */
[----:B------:R-:W2:Y:S02]  /*00b0*/  SHFL.IDX PT, R0, R81, RZ, 0x1f ;  /* 0x00001fff51007589 */ /* 0x000ea400000e0000 */
[----:B--2---:R-:W-:Y:S01]  /*00c0*/  R2UR UR13, R0 ;  /* 0x00000000000d72ca */ /* 0x004fe200000e0000 */
[----:B-1----:R-:W-:-:S14]  /*00d0*/  BRA.U UP0, `(.L_x_0) ;  /* 0x0000000100307547 */ /* 0x002fdc000b800000 */
[----:B------:R-:W1:Y:S02]  /*00e0*/  LDCU.64 UR4, c[0x0][0x888] ;  /* 0x00011100ff0477ac */ /* 0x000e640008000a00 */
[----:B-1----:R-:W-:-:S04]  /*00f0*/  UISETP.NE.U32.AND UP0, UPT, UR4, URZ, UPT ;  /* 0x000000ff0400728c */ /* 0x002fc8000bf05070 */
[----:B------:R-:W-:-:S09]  /*0100*/  UISETP.NE.AND.EX UP0, UPT, UR5, URZ, UPT, UP0 ;  /* 0x000000ff0500728c */ /* 0x000fd2000bf05300 */
[----:B------:R-:W-:Y:S05]  /*0110*/  BRA.U !UP0, `(.L_x_1) ;  /* 0x0000000108147547 */ /* 0x000fea000b800000 */
[----:B------:R-:W1:Y:S01]  /*0120*/  LDC.64 R2, c[0x0][0x888] ;  /* 0x00022200ff027b82 */ /* 0x000e620000000a00 */
[----:B------:R-:W1:Y:S02]  /*0130*/  LDCU.64 UR4, c[0x0][0x358] ;  /* 0x00006b00ff0477ac */ /* 0x000e640008000a00 */
[----:B-1----:R1:W5:Y:S01]  /*0140*/  LDG.E R39, desc[UR4][R2.64] ;  /* 0x0000000402277981 */ /* 0x002362000c1e1900 */
[----:B------:R-:W-:Y:S01]  /*0150*/  HFMA2 R80, -RZ, RZ, 0, 5.9604644775390625e-08 ;  /* 0x00000001ff507431 */ /* 0x000fe200000001ff */
[----:B------:R-:W-:Y:S05]  /*0160*/  BRA `(.L_x_0) ;  /* 0x00000000000c7947 */ /* 0x000fea0003800000 */
.L_x_1:
[----:B------:R-:W1:Y:S01]  /*0170*/  LDCU UR4, c[0x0][0x880] ;  /* 0x00011000ff0477ac */ /* 0x000e620008000800 */
[----:B------:R-:W-:Y:S01]  /*0180*/  HFMA2 R80, -RZ, RZ, 0, 5.9604644775390625e-08 ;  /* 0x00000001ff507431 */ /* 0x000fe200000001ff */
[----:B-1----:R-:W-:-:S07]  /*0190*/  MOV R39, UR4 ;  /* 0x0000000400277c02 */ /* 0x002fce0008000f00 */
.L_x_0:
[----:B------:R-:W2:Y:S02]  /*01a0*/  LDCU.64 UR4, c[0x0][0x8b0] ;  /* 0x00011600ff0477ac */ /* 0x000ea40008000a00 */
[----:B--2---:R-:W-:-:S04]  /*01b0*/  UISETP.NE.U32.AND UP0, UPT, UR4, URZ, UPT ;  /* 0x000000ff0400728c */ /* 0x004fc8000bf05070 */
[----:B------:R-:W-:-:S09]  /*01c0*/  UISETP.NE.AND.EX UP0, UPT, UR5, URZ, UPT, UP0 ;  /* 0x000000ff0500728c */ /* 0x000fd2000bf05300 */
[----:B------:R-:W-:Y:S05]  /*01d0*/  BRA.U UP0, `(.L_x_2) ;  /* 0x0000000100287547 */ /* 0x000fea000b800000 */
[----:B------:R-:W2:Y:S02]  /*01e0*/  LDCU.64 UR4, c[0x0][0x8a8] ;  /* 0x00011500ff0477ac */ /* 0x000ea40008000a00 */
[----:B--2---:R-:W-:-:S04]  /*01f0*/  UISETP.NE.U32.AND UP0, UPT, UR4, URZ, UPT ;  /* 0x000000ff0400728c */ /* 0x004fc8000bf05070 */
[----:B------:R-:W-:-:S09]  /*0200*/  UISETP.NE.AND.EX UP0, UPT, UR5, URZ, UPT, UP0 ;  /* 0x000000ff0500728c */ /* 0x000fd2000bf05300 */
[----:B------:R-:W-:Y:S05]  /*0210*/  BRA.U !UP0, `(.L_x_3) ;  /* 0x0000000108107547 */ /* 0x000fea000b800000 */
[----:B-1----:R-:W1:Y:S01]  /*0220*/  LDC.64 R2, c[0x0][0x8a8] ;  /* 0x00022a00ff027b82 */ /* 0x002e620000000a00 */
[----:B------:R-:W1:Y:S02]  /*0230*/  LDCU.64 UR4, c[0x0][0x358] ;  /* 0x00006b00ff0477ac */ /* 0x000e640008000a00 */
[----:B-1----:R2:W5:Y:S01]  /*0240*/  LDG.E R38, desc[UR4][R2.64] ;  /* 0x0000000402267981 */ /* 0x002562000c1e1900 */
[----:B------:R-:W-:Y:S05]  /*0250*/  BRA `(.L_x_2) ;  /* 0x0000000000087947 */ /* 0x000fea0003800000 */
.L_x_3:
[----:B------:R-:W2:Y:S02]  /*0260*/  LDCU UR4, c[0x0][0x8a0] ;  /* 0x00011400ff0477ac */ /* 0x000ea40008000800 */
[----:B--2---:R-:W-:Y:S02]  /*0270*/  MOV R38, UR4 ;  /* 0x0000000400267c02 */ /* 0x004fe40008000f00 */
.L_x_2:
[----:B------:R-:W-:Y:S01]  /*0280*/  IMAD.U32 R0, RZ, RZ, UR13 ;  /* 0x0000000dff007e24 */ /* 0x000fe2000f8e00ff */
[----:B------:R-:W-:Y:S04]  /*0290*/  BSSY.RECONVERGENT B0, `(.L_x_4) ;  /* 0x000000c000007945 */ /* 0x000fe80003800200 */
[C---:B------:R-:W-:Y:S02]  /*02a0*/  ISETP.NE.OR P2, PT, R0.reuse, 0x1, !P1 ;  /* 0x000000010000780c */ /* 0x040fe40004f45670 */
[----:B------:R-:W-:-:S11]  /*02b0*/  ISETP.NE.OR P0, PT, R0, 0x3, !P1 ;  /* 0x000000030000780c */ /* 0x000fd60004f05670 */
[----:B------:R-:W-:Y:S05]  /*02c0*/  @P2 BRA `(.L_x_5) ;  /* 0x0000000000202947 */ /* 0x000fea0003800000 */
[----:B------:R-:W3:Y:S02]  /*02d0*/  LDCU.64 UR4, c[0x0][0x348] ;  /* 0x00006900ff0477ac */ /* 0x000ee40008000a00 */
[----:B---3--:R-:W-:Y:S02]  /*02e0*/  UIADD3 UR6, UP1, UPT, UR4, 0x80, URZ ;  /* 0x0000008004067890 */ /* 0x008fe4000ff3e0ff */
[----:B------:R-:W-:Y:S02]  /*02f0*/  UIADD3 UR4, UP0, UPT, UR4, 0x180, URZ ;  /* 0x0000018004047890 */ /* 0x000fe4000ff1e0ff */
[----:B------:R-:W-:Y:S02]  /*0300*/  UIADD3.X UR7, UPT, UPT, URZ, UR5, URZ, UP1, !UPT ;  /* 0x00000005ff077290 */ /* 0x000fe40008ffe4ff */
[----:B------:R-:W-:-:S07]  /*0310*/  UIADD3.X UR5, UPT, UPT, URZ, UR5, URZ, UP0, !UPT ;  /* 0x00000005ff057290 */ /* 0x000fce00087fe4ff */
[----:B------:R3:W-:Y:S02]  /*0320*/  UTMACCTL.PF [UR6] ;  /* 0x00000000060079b9 */ /* 0x0007e40008040000 */
[----:B------:R3:W-:Y:S02]  /*0330*/  UTMACCTL.PF [UR4] ;  /* 0x00000000040079b9 */ /* 0x0007e40008040000 */
[----:B---3--:R-:W-:Y:S01]  /*0340*/  NOP ;  /* 0x0000000000007918 */ /* 0x008fe20000000000 */
.L_x_5:
[----:B------:R-:W-:Y:S05]  /*0350*/  BSYNC.RECONVERGENT B0 ;  /* 0x0000000000007941 */ /* 0x000fea0003800200 */
.L_x_4:
[----:B------:R-:W-:Y:S04]  /*0360*/  BSSY.RECONVERGENT B0, `(.L_x_6) ;  /* 0x000000a000007945 */ /* 0x000fe80003800200 */
        /* <DEDUP_REMOVED lines=9> */
.L_x_7:
[----:B------:R-:W-:Y:S05]  /*0400*/  BSYNC.RECONVERGENT B0 ;  /* 0x0000000000007941 */ /* 0x000fea0003800200 */
.L_x_6:
[----:B------:R-:W3:Y:S01]  /*0410*/  LDCU.64 UR4, c[0x0][0x888] ;  /* 0x00011100ff0477ac */ /* 0x000ee20008000a00 */
[----:B------:R-:W-:Y:S02]  /*0420*/  UISETP.EQ.U32.AND UP1, UPT, UR8, URZ, UPT ;  /* 0x000000ff0800728c */ /* 0x000fe4000bf22070 */
[----:B------:R-:W-:Y:S02]  /*0430*/  UPLOP3.LUT UP3, UPT, UPT, UPT, UPT, 0x80, 0x8 ;  /* 0x000000000008789c */ /* 0x000fe40003f6f070 */
[----:B---3--:R-:W-:-:S04]  /*0440*/  UISETP.NE.U32.AND UP0, UPT, UR4, URZ, UPT ;  /* 0x000000ff0400728c */ /* 0x008fc8000bf05070 */
[----:B------:R-:W-:-:S04]  /*0450*/  UISETP.NE.AND.EX UP0, UPT, UR5, URZ, UPT, UP0 ;  /* 0x000000ff0500728c */ /* 0x000fc8000bf05300 */
[----:B------:R-:W-:-:S04]  /*0460*/  UISETP.EQ.OR.EX UP2, UPT, UR9, URZ, !UP0, UP1 ;  /* 0x000000ff0900728c */ /* 0x000fc8000c742710 */
[----:B------:R-:W-:-:S05]  /*0470*/  UP2UR UR60, UPR, URZ, 0x4 ;  /* 0x00000004ff3c7883 */ /* 0x000fca0008000000 */
[----:B------:R-:W-:Y:S07]  /*0480*/  BRA.U !UP2, `(.L_x_8) ;  /* 0x000000010a207547 */ /* 0x000fee000b800000 */
[----:B------:R-:W-:Y:S01]  /*0490*/  UISETP.NE.U32.AND UP1, UPT, UR8, URZ, UPT ;  /* 0x000000ff0800728c */ /* 0x000fe2000bf25070 */
[----:B-----5:R-:W-:Y:S01]  /*04a0*/  FSETP.NEU.AND P0, PT, R39, RZ, PT ;  /* 0x000000ff2700720b */ /* 0x020fe20003f0d000 */
[----:B------:R-:W-:Y:S02]  /*04b0*/  USEL UR4, URZ, 0xffffffff, UP0 ;  /* 0xffffffffff047887 */ /* 0x000fe40008000000 */
[----:B------:R-:W-:-:S10]  /*04c0*/  UISETP.NE.AND.EX UP1, UPT, UR9, URZ, UPT, UP1 ;  /* 0x000000ff0900728c */ /* 0x000fd4000bf25310 */
[----:B------:R-:W-:Y:S01]  /*04d0*/  VOTEU.ANY UP0, P0 ;  /* 0x0000000000ff7886 */ /* 0x000fe20000000100 */
[----:B------:R-:W-:-:S04]  /*04e0*/  @!UP1 USEL UR4, URZ, 0xffffffff, UP0 ;  /* 0xffffffffff049887 */ /* 0x000fc80008000000 */
[----:B------:R-:W-:-:S04]  /*04f0*/  ULOP3.LUT UR4, UR4, 0x1, URZ, 0xc0, !UPT ;  /* 0x0000000104047892 */ /* 0x000fc8000f8ec0ff */
[----:B------:R-:W-:-:S11]  /*0500*/  UISETP.NE.U32.AND UP3, UPT, UR4, 0x1, UPT ;  /* 0x000000010400788c */ /* 0x000fd6000bf65070 */
.L_x_8:
[----:B------:R-:W3:Y:S01]  /*0510*/  SHFL.IDX PT, R0, R81, RZ, 0x1f ;  /* 0x00001fff51007589 */ /* 0x000ee200000e0000 */
[----:B------:R-:W-:-:S04]  /*0520*/  UISETP.NE.AND UP0, UPT, UR13, 0x2, UPT ;  /* 0x000000020d00788c */ /* 0x000fc8000bf05270 */
[----:B------:R-:W-:Y:S02]  /*0530*/  UISETP.EQ.AND UP1, UPT, UR27, URZ, !UP0 ;  /* 0x000000ff1b00728c */ /* 0x000fe4000c722270 */
[----:B------:R-:W-:-:S04]  /*0540*/  USEL UR34, URZ, 0x1, UP0 ;  /* 0x00000001ff227887 */ /* 0x000fc80008000000 */
[----:B------:R-:W-:Y:S02]  /*0550*/  PLOP3.LUT P3, PT, P1, PT, UP1, 0x80, 0x8 ;  /* 0x000000000008781c */ /* 0x000fe40000f6f018 */
[----:B---3--:R-:W-:-:S13]  /*0560*/  ISETP.NE.AND P0, PT, R0, RZ, PT ;  /* 0x000000ff0000720c */ /* 0x008fda0003f05270 */
[----:B------:R-:W-:Y:S05]  /*0570*/  @P0 BRA `(.L_x_9) ;  /* 0x0000000000580947 */ /* 0x000fea0003800000 */
[----:B------:R-:W3:Y:S01]  /*0580*/  S2UR UR5, SR_CgaCtaId ;  /* 0x00000000000579c3 */ /* 0x000ee20000008800 */
[----:B------:R-:W-:Y:S01]  /*0590*/  UMOV UR4, 0x400 ;  /* 0x0000040000047882 */ /* 0x000fe20000000000 */
[----:B------:R-:W-:Y:S01]  /*05a0*/  UMOV UR8, 0x1 ;  /* 0x0000000100087882 */ /* 0x000fe20000000000 */
[----:B------:R-:W-:Y:S01]  /*05b0*/  UMOV UR6, 0x2 ;  /* 0x0000000200067882 */ /* 0x000fe20000000000 */
[----:B------:R-:W-:-:S04]  /*05c0*/  UIADD3 UR8, UPT, UPT, -UR8, 0x100000, URZ ;  /* 0x0010000008087890 */ /* 0x000fc8000fffe1ff */
[----:B------:R-:W-:Y:S02]  /*05d0*/  USHF.L.U32 UR9, UR8, 0xb, URZ ;  /* 0x0000000b08097899 */ /* 0x000fe400080006ff */
[----:B------:R-:W-:Y:S02]  /*05e0*/  USHF.L.U32 UR8, UR8, 0x1, URZ ;  /* 0x0000000108087899 */ /* 0x000fe400080006ff */
[----:B------:R-:W-:-:S04]  /*05f0*/  UIADD3 UR6, UPT, UPT, -UR6, 0x100000, URZ ;  /* 0x0010000006067890 */ /* 0x000fc8000fffe1ff */
[----:B------:R-:W-:Y:S02]  /*0600*/  USHF.L.U32 UR7, UR6, 0xb, URZ ;  /* 0x0000000b06077899 */ /* 0x000fe400080006ff */
[----:B------:R-:W-:Y:S01]  /*0610*/  USHF.L.U32 UR6, UR6, 0x1, URZ ;  /* 0x0000000106067899 */ /* 0x000fe200080006ff */
[----:B------:R-:W-:Y:S01]  /*0620*/  ELECT P0, URZ, PT ;  /* 0x0000000000ff782f */ /* 0x000fe20003800000 */
[----:B---3--:R-:W-:Y:S01]  /*0630*/  ULEA UR4, UR5, UR4, 0x18 ;  /* 0x0000000405047291 */ /* 0x008fe2000f8ec0ff */
[----:B------:R-:W3:Y:S11]  /*0640*/  FENCE.VIEW.ASYNC.S ;  /* 0x00000000000073c6 */ /* 0x000ef60000000000 */
[----:B---3--:R3:W4:Y:S01]  /*0650*/  SYNCS.EXCH.64 URZ, [UR4], UR8 ;  /* 0x0000000804ff75b2 */ /* 0x0087220008000100 */
[----:B------:R3:W1:Y:S01]  /*0660*/  SYNCS.EXCH.64 URZ, [UR4+0x20], UR6 ;  /* 0x0000200604ff75b2 */ /* 0x0006620008000100 */
[----:B------:R3:W1:Y:S01]  /*0670*/  SYNCS.EXCH.64 URZ, [UR4+0x8], UR8 ;  /* 0x0000080804ff75b2 */ /* 0x0006620008000100 */
[----:B------:R3:W1:Y:S01]  /*0680*/  SYNCS.EXCH.64 URZ, [UR4+0x28], UR6 ;  /* 0x0000280604ff75b2 */ /* 0x0006620008000100 */
[----:B------:R3:W1:Y:S01]  /*0690*/  SYNCS.EXCH.64 URZ, [UR4+0x10], UR8 ;  /* 0x0000100804ff75b2 */ /* 0x0006620008000100 */
[----:B------:R3:W1:Y:S01]  /*06a0*/  SYNCS.EXCH.64 URZ, [UR4+0x30], UR6 ;  /* 0x0000300604ff75b2 */ /* 0x0006620008000100 */
[----:B------:R3:W1:Y:S01]  /*06b0*/  SYNCS.EXCH.64 URZ, [UR4+0x18], UR8 ;  /* 0x0000180804ff75b2 */ /* 0x0006620008000100 */
[----:B------:R3:W1:Y:S01]  /*06c0*/  SYNCS.EXCH.64 URZ, [UR4+0x38], UR6 ;  /* 0x0000380604ff75b2 */ /* 0x0006620008000100 */
[----:B------:R-:W-:Y:S01]  /*06d0*/  NOP ;  /* 0x0000000000007918 */ /* 0x000fe20000000000 */
.L_x_9:
[----:B------:R-:W2:Y:S01]  /*06e0*/  SHFL.IDX PT, R0, R81, RZ, 0x1f ;  /* 0x00001fff51007589 */ /* 0x000ea200000e0000 */
[----:B------:R-:W-:Y:S01]  /*06f0*/  NOP ;  /* 0x0000000000007918 */ /* 0x000fe20000000000 */
[----:B--2---:R-:W-:-:S13]  /*0700*/  ISETP.NE.AND P0, PT, R0, 0x1, PT ;  /* 0x000000010000780c */ /* 0x004fda0003f05270 */
[----:B------:R-:W-:Y:S05]  /*0710*/  @P0 BRA `(.L_x_10) ;  /* 0x0000000000400947 */ /* 0x000fea0003800000 */
[----:B------:R-:W2:Y:S01]  /*0720*/  S2UR UR5, SR_CgaCtaId ;  /* 0x00000000000579c3 */ /* 0x000ea20000008800 */
[----:B---3--:R-:W-:Y:S01]  /*0730*/  UMOV UR4, 0x400 ;  /* 0x0000040000047882 */ /* 0x008fe20000000000 */
        /* <DEDUP_REMOVED lines=9> */
[----:B--2---:R-:W-:Y:S01]  /*07d0*/  ULEA UR4, UR5, UR4, 0x18 ;  /* 0x0000000405047291 */ /* 0x004fe2000f8ec0ff */
[----:B------:R-:W2:Y:S11]  /*07e0*/  FENCE.VIEW.ASYNC.S ;  /* 0x00000000000073c6 */ /* 0x000eb60000000000 */
[----:B--2---:R2:W3:Y:S01]  /*07f0*/  SYNCS.EXCH.64 URZ, [UR4+0x40], UR8 ;  /* 0x0000400804ff75b2 */ /* 0x0044e20008000100 */
[----:B------:R2:W1:Y:S01]  /*0800*/  SYNCS.EXCH.64 URZ, [UR4+0x48], UR6 ;  /* 0x0000480604ff75b2 */ /* 0x0004620008000100 */
[----:B------:R-:W-:Y:S01]  /*0810*/  NOP ;  /* 0x0000000000007918 */ /* 0x000fe20000000000 */
.L_x_10:
[----:B------:R-:W4:Y:S01]  /*0820*/  SHFL.IDX PT, R0, R81, RZ, 0x1f ;  /* 0x00001fff51007589 */ /* 0x000f2200000e0000 */
[----:B------:R-:W-:Y:S01]  /*0830*/  NOP ;  /* 0x0000000000007918 */ /* 0x000fe20000000000 */
[----:B----4-:R-:W-:-:S13]  /*0840*/  ISETP.NE.AND P0, PT, R0, 0x3, PT ;  /* 0x000000030000780c */ /* 0x010fda0003f05270 */
[----:B------:R-:W-:Y:S05]  /*0850*/  @P0 BRA `(.L_x_11) ;  /* 0x0000000000300947 */ /* 0x000fea0003800000 */
[----:B------:R-:W4:Y:S01]  /*0860*/  S2UR UR5, SR_CgaCtaId ;  /* 0x00000000000579c3 */ /* 0x000f220000008800 */
[----:B--23--:R-:W-:Y:S01]  /*0870*/  UMOV UR6, 0x400 ;  /* 0x0000040000067882 */ /* 0x00cfe20000000000 */
[----:B------:R-:W-:Y:S01]  /*0880*/  UMOV UR4, 0x20 ;  /* 0x0000002000047882 */ /* 0x000fe20000000000 */
[----:B------:R-:W-:Y:S01]  /*0890*/  ELECT P0, URZ, PT ;  /* 0x0000000000ff782f */ /* 0x000fe20003800000 */
[----:B----4-:R-:W-:Y:S02]  /*08a0*/  ULEA UR6, UR5, UR6, 0x18 ;  /* 0x0000000605067291 */ /* 0x010fe4000f8ec0ff */
[----:B------:R-:W-:-:S04]  /*08b0*/  UIADD3 UR4, UPT, UPT, -UR4, 0x100000, URZ ;  /* 0x0010000004047890 */ /* 0x000fc8000fffe1ff */
[----:B------:R-:W-:Y:S02]  /*08c0*/  USHF.L.U32 UR5, UR4, 0xb, URZ ;  /* 0x0000000b04057899 */ /* 0x000fe400080006ff */
[----:B------:R-:W-:Y:S01]  /*08d0*/  USHF.L.U32 UR4, UR4, 0x1, URZ ;  /* 0x0000000104047899 */ /* 0x000fe200080006ff */
[----:B------:R-:W2:Y:S11]  /*08e0*/  FENCE.VIEW.ASYNC.S ;  /* 0x00000000000073c6 */ /* 0x000eb60000000000 */
[----:B--2---:R4:W2:Y:S01]  /*08f0*/  SYNCS.EXCH.64 URZ, [UR6+0x50], UR4 ;  /* 0x0000500406ff75b2 */ /* 0x0048a20008000100 */
[----:B------:R4:W3:Y:S02]  /*0900*/  SYNCS.EXCH.64 URZ, [UR6+0x58], UR4 ;  /* 0x0000580406ff75b2 */ /* 0x0008e40008000100 */
[----:B----4-:R-:W-:Y:S01]  /*0910*/  NOP ;  /* 0x0000000000007918 */ /* 0x010fe20000000000 */
.L_x_11:
[----:B------:R-:W4:Y:S01]  /*0920*/  SHFL.IDX PT, R0, R81, RZ, 0x1f ;  /* 0x00001fff51007589 */ /* 0x000f2200000e0000 */
[----:B------:R-:W-:Y:S01]  /*0930*/  NOP ;  /* 0x0000000000007918 */ /* 0x000fe20000000000 */
[----:B----4-:R-:W-:-:S13]  /*0940*/  ISETP.NE.AND P0, PT, R0, 0x4, PT ;  /* 0x000000040000780c */ /* 0x010fda0003f05270 */
[----:B------:R-:W-:Y:S05]  /*0950*/  @P0 BRA `(.L_x_12) ;  /* 0x00000000004c0947 */ /* 0x000fea0003800000 */
[----:B------:R-:W4:Y:S01]  /*0960*/  S2UR UR5, SR_CgaCtaId ;  /* 0x00000000000579c3 */ /* 0x000f220000008800 */
[----:B--23--:R-:W-:Y:S01]  /*0970*/  UMOV UR4, 0x3a0 ;  /* 0x000003a000047882 */ /* 0x00cfe20000000000 */
[----:B------:R-:W-:Y:S01]  /*0980*/  UMOV UR6, 0x400 ;  /* 0x0000040000067882 */ /* 0x000fe20000000000 */
[----:B------:R-:W-:Y:S01]  /*0990*/  USEL UR4, UR4, 0x320, UP3 ;  /* 0x0000032004047887 */ /* 0x000fe20009800000 */
[----:B------:R-:W-:Y:S01]  /*09a0*/  UMOV UR8, 0x1 ;  /* 0x0000000100087882 */ /* 0x000fe20000000000 */
[----:B------:R-:W-:Y:S01]  /*09b0*/  ELECT P0, URZ, PT ;  /* 0x0000000000ff782f */ /* 0x000fe20003800000 */
[----:B------:R-:W-:-:S04]  /*09c0*/  UIADD3 UR8, UPT, UPT, -UR8, 0x100000, URZ ;  /* 0x0010000008087890 */ /* 0x000fc8000fffe1ff */
[----:B------:R-:W-:Y:S02]  /*09d0*/  USHF.L.U32 UR9, UR8, 0xb, URZ ;  /* 0x0000000b08097899 */ /* 0x000fe400080006ff */
[----:B------:R-:W-:Y:S02]  /*09e0*/  USHF.L.U32 UR8, UR8, 0x1, URZ ;  /* 0x0000000108087899 */ /* 0x000fe400080006ff */
[----:B----4-:R-:W-:Y:S02]  /*09f0*/  ULEA UR6, UR5, UR6, 0x18 ;  /* 0x0000000605067291 */ /* 0x010fe4000f8ec0ff */
[----:B------:R-:W-:-:S04]  /*0a00*/  UIADD3 UR4, UPT, UPT, -UR4, 0x100000, URZ ;  /* 0x0010000004047890 */ /* 0x000fc8000fffe1ff */
[----:B------:R-:W-:Y:S02]  /*0a10*/  USHF.L.U32 UR5, UR4, 0xb, URZ ;  /* 0x0000000b04057899 */ /* 0x000fe400080006ff */
[----:B------:R-:W-:Y:S01]  /*0a20*/  USHF.L.U32 UR4, UR4, 0x1, URZ ;  /* 0x0000000104047899 */ /* 0x000fe200080006ff */
[----:B------:R-:W2:Y:S03]  /*0a30*/  FENCE.VIEW.ASYNC.S ;  /* 0x00000000000073c6 */ /* 0x000ea60000000000 */
[----:B--2---:R4:W2:Y:S08]  /*0a40*/  SYNCS.EXCH.64 URZ, [UR6+0x60], UR8 ;  /* 0x0000600806ff75b2 */ /* 0x0048b00008000100 */
[----:B------:R4:W3:Y:S01]  /*0a50*/  SYNCS.EXCH.64 URZ, [UR6+0x70], UR4 ;  /* 0x0000700406ff75b2 */ /* 0x0008e20008000100 */
[----:B------:R4:W1:Y:S01]  /*0a60*/  SYNCS.EXCH.64 URZ, [UR6+0x68], UR8 ;  /* 0x0000680806ff75b2 */ /* 0x0008620008000100 */
[----:B------:R4:W1:Y:S02]  /*0a70*/  SYNCS.EXCH.64 URZ, [UR6+0x78], UR4 ;  /* 0x0000780406ff75b2 */ /* 0x0008640008000100 */
[----:B----4-:R-:W-:Y:S01]  /*0a80*/  NOP ;  /* 0x0000000000007918 */ /* 0x010fe20000000000 */
.L_x_12:
[----:B------:R-:W4:Y:S01]  /*0a90*/  SHFL.IDX PT, R0, R81, RZ, 0x1f ;  /* 0x00001fff51007589 */ /* 0x000f2200000e0000 */
[----:B------:R-:W-:Y:S01]  /*0aa0*/  NOP ;  /* 0x0000000000007918 */ /* 0x000fe20000000000 */
[----:B----4-:R-:W-:-:S13]  /*0ab0*/  ISETP.NE.AND P0, PT, R0, 0x5, PT ;  /* 0x000000050000780c */ /* 0x010fda0003f05270 */
[----:B------:R-:W-:Y:S05]  /*0ac0*/  @P0 BRA `(.L_x_13) ;  /* 0x0000000000580947 */ /* 0x000fea0003800000 */
[----:B------:R-:W4:Y:S01]  /*0ad0*/  S2UR UR5, SR_CgaCtaId ;  /* 0x00000000000579c3 */ /* 0x000f220000008800 */
[----:B--23--:R-:W-:Y:S01]  /*0ae0*/  UMOV UR4, 0x400 ;  /* 0x0000040000047882 */ /* 0x00cfe20000000000 */
        /* <DEDUP_REMOVED lines=9> */
[----:B----4-:R-:W-:Y:S01]  /*0b80*/  ULEA UR4, UR5, UR4, 0x18 ;  /* 0x0000000405047291 */ /* 0x010fe2000f8ec0ff */
[----:B------:R-:W2:Y:S11]  /*0b90*/  FENCE.VIEW.ASYNC.S ;  /* 0x00000000000073c6 */ /* 0x000eb60000000000 */
[----:B--2---:R4:W2:Y:S01]  /*0ba0*/  SYNCS.EXCH.64 URZ, [UR4+0x80], UR6 ;  /* 0x0000800604ff75b2 */ /* 0x0048a20008000100 */
[----:B------:R4:W3:Y:S01]  /*0bb0*/  SYNCS.EXCH.64 URZ, [UR4+0xa0], UR8 ;  /* 0x0000a00804ff75b2 */ /* 0x0008e20008000100 */
[----:B------:R4:W1:Y:S01]  /*0bc0*/  SYNCS.EXCH.64 URZ, [UR4+0x88], UR6 ;  /* 0x0000880604ff75b2 */ /* 0x0008620008000100 */
[----:B------:R4:W1:Y:S01]  /*0bd0*/  SYNCS.EXCH.64 URZ, [UR4+0xa8], UR8 ;  /* 0x0000a80804ff75b2 */ /* 0x0008620008000100 */
[----:B------:R4:W1:Y:S01]  /*0be0*/  SYNCS.EXCH.64 URZ, [UR4+0x90], UR6 ;  /* 0x0000900604ff75b2 */ /* 0x0008620008000100 */
[----:B------:R4:W1:Y:S01]  /*0bf0*/  SYNCS.EXCH.64 URZ, [UR4+0xb0], UR8 ;  /* 0x0000b00804ff75b2 */ /* 0x0008620008000100 */
[----:B------:R4:W1:Y:S01]  /*0c00*/  SYNCS.EXCH.64 URZ, [UR4+0x98], UR6 ;  /* 0x0000980604ff75b2 */ /* 0x0008620008000100 */
[----:B------:R4:W1:Y:S02]  /*0c10*/  SYNCS.EXCH.64 URZ, [UR4+0xb8], UR8 ;  /* 0x0000b80804ff75b2 */ /* 0x0008640008000100 */
[----:B----4-:R-:W-:Y:S01]  /*0c20*/  NOP ;  /* 0x0000000000007918 */ /* 0x010fe20000000000 */
.L_x_13:
[----:B------:R-:W4:Y:S01]  /*0c30*/  SHFL.IDX PT, R0, R81, RZ, 0x1f ;  /* 0x00001fff51007589 */ /* 0x000f2200000e0000 */
[----:B------:R-:W-:Y:S01]  /*0c40*/  ISETP.NE.OR P1, PT, RZ, UR13, !P1 ;  /* 0x0000000dff007c0c */ /* 0x000fe2000cf25670 */
[----:B------:R-:W-:Y:S01]  /*0c50*/  NOP ;  /* 0x0000000000007918 */ /* 0x000fe20000000000 */
[----:B----4-:R-:W-:-:S13]  /*0c60*/  ISETP.NE.AND P0, PT, R0, 0x3, PT ;  /* 0x000000030000780c */ /* 0x010fda0003f05270 */
[----:B------:R-:W-:Y:S05]  /*0c70*/  @P0 BRA `(.L_x_14) ;  /* 0x0000000000380947 */ /* 0x000fea0003800000 */
[----:B------:R-:W4:Y:S01]  /*0c80*/  S2UR UR5, SR_CgaCtaId ;  /* 0x00000000000579c3 */ /* 0x000f220000008800 */
[----:B--23--:R-:W-:Y:S01]  /*0c90*/  UMOV UR4, 0x400 ;  /* 0x0000040000047882 */ /* 0x00cfe20000000000 */
[----:B------:R-:W-:Y:S01]  /*0ca0*/  UMOV UR6, 0x20 ;  /* 0x0000002000067882 */ /* 0x000fe20000000000 */
[----:B------:R-:W-:Y:S01]  /*0cb0*/  ELECT P0, URZ, PT ;  /* 0x0000000000ff782f */ /* 0x000fe20003800000 */
[----:B------:R-:W-:-:S04]  /*0cc0*/  UIADD3 UR6, UPT, UPT, -UR6, 0x100000, URZ ;  /* 0x0010000006067890 */ /* 0x000fc8000fffe1ff */
[----:B------:R-:W-:Y:S02]  /*0cd0*/  USHF.L.U32 UR7, UR6, 0xb, URZ ;  /* 0x0000000b06077899 */ /* 0x000fe400080006ff */
[----:B------:R-:W-:Y:S02]  /*0ce0*/  USHF.L.U32 UR6, UR6, 0x1, URZ ;  /* 0x0000000106067899 */ /* 0x000fe400080006ff */
[----:B----4-:R-:W-:Y:S01]  /*0cf0*/  ULEA UR4, UR5, UR4, 0x18 ;  /* 0x0000000405047291 */ /* 0x010fe2000f8ec0ff */
[----:B------:R-:W2:Y:S11]  /*0d00*/  FENCE.VIEW.ASYNC.S ;  /* 0x00000000000073c6 */ /* 0x000eb60000000000 */
[----:B--2---:R4:W2:Y:S01]  /*0d10*/  SYNCS.EXCH.64 URZ, [UR4+0xc0], UR6 ;  /* 0x0000c00604ff75b2 */ /* 0x0048a20008000100 */
[----:B------:R4:W3:Y:S01]  /*0d20*/  SYNCS.EXCH.64 URZ, [UR4+0xd0], UR6 ;  /* 0x0000d00604ff75b2 */ /* 0x0008e20008000100 */
[----:B------:R4:W1:Y:S01]  /*0d30*/  SYNCS.EXCH.64 URZ, [UR4+0xc8], UR6 ;  /* 0x0000c80604ff75b2 */ /* 0x0008620008000100 */
[----:B------:R4:W1:Y:S02]  /*0d40*/  SYNCS.EXCH.64 URZ, [UR4+0xd8], UR6 ;  /* 0x0000d80604ff75b2 */ /* 0x0008640008000100 */
[----:B----4-:R-:W-:Y:S01]  /*0d50*/  NOP ;  /* 0x0000000000007918 */ /* 0x010fe20000000000 */
.L_x_14:
[----:B--23--:R-:W2:Y:S01]  /*0d60*/  S2UR UR7, SR_CgaCtaId ;  /* 0x00000000000779c3 */ /* 0x00cea20000008800 */
[----:B------:R-:W-:Y:S01]  /*0d70*/  VOTEU.ALL UP0, P1 ;  /* 0x0000000000ff7886 */ /* 0x000fe20000800000 */
[----:B------:R-:W-:Y:S01]  /*0d80*/  UMOV UR4, 0x20 ;  /* 0x0000002000047882 */ /* 0x000fe20000000000 */
[----:B------:R-:W-:Y:S01]  /*0d90*/  NOP ;  /* 0x0000000000007918 */ /* 0x000fe20000000000 */
[----:B------:R-:W-:Y:S01]  /*0da0*/  LOP3.LUT R0, R69, 0x1f, RZ, 0xc0, !PT ;  /* 0x0000001f45007812 */ /* 0x000fe200078ec0ff */
[----:B------:R-:W-:Y:S01]  /*0db0*/  UISETP.NE.AND UP4, UPT, UR13, URZ, UPT ;  /* 0x000000ff0d00728c */ /* 0x000fe2000bf85270 */
[----:B------:R-:W-:Y:S01]  /*0dc0*/  @!UP0 UMOV UR6, 0x400 ;  /* 0x0000040000068882 */ /* 0x000fe20000000000 */
[----:B------:R-:W-:-:S04]  /*0dd0*/  @!UP0 UIADD3 UR4, UPT, UPT, -UR4, 0x100000, URZ ;  /* 0x0010000004048890 */ /* 0x000fc8000fffe1ff */
[----:B------:R-:W-:Y:S02]  /*0de0*/  @!UP0 USHF.L.U32 UR5, UR4, 0xb, URZ ;  /* 0x0000000b04058899 */ /* 0x000fe400080006ff */
[----:B------:R-:W-:Y:S02]  /*0df0*/  @!UP0 USHF.L.U32 UR4, UR4, 0x1, URZ ;  /* 0x0000000104048899 */ /* 0x000fe400080006ff */
[----:B--2---:R-:W-:Y:S01]  /*0e00*/  @!UP0 ULEA UR6, UR7, UR6, 0x18 ;  /* 0x0000000607068291 */ /* 0x004fe2000f8ec0ff */
[----:B------:R-:W2:Y:S01]  /*0e10*/  LDCU UR7, c[0x0][0x36c] ;  /* 0x00006d80ff0777ac */ /* 0x000ea20008000800 */
[----:B------:R-:W-:Y:S01]  /*0e20*/  VOTEU.ALL UP0, P1 ;  /* 0x0000000000ff7886 */ /* 0x000fe20000800000 */
[----:B------:R-:W3:Y:S09]  /*0e30*/  FENCE.VIEW.ASYNC.S ;  /* 0x00000000000073c6 */ /* 0x000ef20000000000 */
[----:B---3--:R3:W4:Y:S01]  /*0e40*/  @!UP0 SYNCS.EXCH.64 URZ, [UR6+0xe0], UR4 ;  /* 0x0000e00406ff85b2 */ /* 0x0087220008000100 */
[----:B--2---:R-:W-:-:S09]  /*0e50*/  UISETP.EQ.U32.AND UP5, UPT, UR7, 0x1, UPT ;  /* 0x000000010700788c */ /* 0x004fd2000bfa2070 */
[----:B---3--:R-:W-:Y:S05]  /*0e60*/  BRA.U !UP5, `(.L_x_15) ;  /* 0x000000010d087547 */ /* 0x008fea000b800000 */
[----:B-1--4-:R-:W-:Y:S01]  /*0e70*/  UCGABAR_ARV ;  /* 0x00000000000079c7 */ /* 0x012fe20008000000 */
[----:B------:R-:W-:Y:S05]  /*0e80*/  BRA `(.L_x_16) ;  /* 0x0000000000047947 */ /* 0x000fea0003800000 */
.L_x_15:
[----:B-1--4-:R-:W-:Y:S01]  /*0e90*/  NOP ;  /* 0x0000000000007918 */ /* 0x012fe20000000000 */
.L_x_16:
[----:B------:R-:W1:Y:S01]  /*0ea0*/  S2UR UR19, SR_CTAID.X ;  /* 0x00000000001379c3 */ /* 0x000e620000002500 */
[----:B------:R-:W-:-:S05]  /*0eb0*/  CS2R.32 R3, SR_CgaSize ;  /* 0x0000000000037805 */ /* 0x000fca0000008a00 */
[----:B------:R-:W-:-:S05]  /*0ec0*/  IMAD R3, R3, -0xa0, RZ ;  /* 0xffffff6003037824 */ /* 0x000fca00078e02ff */
[----:B------:R-:W-:-:S14]  /*0ed0*/  R2UR UR5, R3 ;  /* 0x00000000030572ca */ /* 0x000fdc00000e0000 */
[----:B------:R-:W2:Y:S01]  /*0ee0*/  LDCU UR5, c[0x0][UR5+0x2b0] ;  /* 0x00005600050577ac */ /* 0x000ea20008000800 */
[----:B------:R-:W-:-:S05]  /*0ef0*/  CS2R.32 R3, SR_CgaSize ;  /* 0x0000000000037805 */ /* 0x000fca0000008a00 */
[----:B------:R-:W-:-:S05]  /*0f00*/  IMAD R3, R3, -0xa0, RZ ;  /* 0xffffff6003037824 */ /* 0x000fca00078e02ff */
[----:B------:R-:W-:-:S14]  /*0f10*/  R2UR UR4, R3 ;  /* 0x00000000030472ca */ /* 0x000fdc00000e0000 */
[----:B------:R-:W3:Y:S01]  /*0f20*/  LDCU UR4, c[0x0][UR4+0x2b4] ;  /* 0x00005680040477ac */ /* 0x000ee20008000800 */
[----:B------:R-:W4:Y:S01]  /*0f30*/  S2UR UR7, SR_CTAID.Y ;  /* 0x00000000000779c3 */ /* 0x000f220000002600 */
[----:B------:R-:W3:Y:S01]  /*0f40*/  LDCU UR18, c[0x0][0xb24] ;  /* 0x00016480ff1277ac */ /* 0x000ee20008000800 */
[----:B------:R-:W-:-:S05]  /*0f50*/  CS2R.32 R3, SR_CgaSize ;  /* 0x0000000000037805 */ /* 0x000fca0000008a00 */
[----:B------:R-:W-:-:S05]  /*0f60*/  IMAD R3, R3, -0xa0, RZ ;  /* 0xffffff6003037824 */ /* 0x000fca00078e02ff */
[----:B------:R-:W-:-:S14]  /*0f70*/  R2UR UR58, R3 ;  /* 0x00000000033a72ca */ /* 0x000fdc00000e0000 */
[----:B------:R-:W3:Y:S01]  /*0f80*/  LDCU UR58, c[0x0][UR58+0x2a0] ;  /* 0x000054003a3a77ac */ /* 0x000ee20008000800 */
[----:B------:R-:W3:Y:S01]  /*0f90*/  S2UR UR8, SR_CgaCtaId ;  /* 0x00000000000879c3 */ /* 0x000ee20000008800 */
[----:B------:R-:W-:-:S05]  /*0fa0*/  CS2R.32 R3, SR_CgaSize ;  /* 0x0000000000037805 */ /* 0x000fca0000008a00 */
[----:B------:R-:W-:-:S05]  /*0fb0*/  IMAD R3, R3, -0xa0, RZ ;  /* 0xffffff6003037824 */ /* 0x000fca00078e02ff */
[----:B------:R-:W-:-:S14]  /*0fc0*/  R2UR UR55, R3 ;  /* 0x00000000033772ca */ /* 0x000fdc00000e0000 */
[----:B------:R-:W3:Y:S01]  /*0fd0*/  LDCU UR55, c[0x0][UR55+0x2a4] ;  /* 0x00005480373777ac */ /* 0x000ee20008000800 */
[----:B------:R-:W-:Y:S01]  /*0fe0*/  UISETP.GT.U32.AND UP0, UPT, UR27, 0xffff, UPT ;  /* 0x0000ffff1b00788c */ /* 0x000fe2000bf04070 */
[----:B------:R-:W-:Y:S01]  /*0ff0*/  UMOV UR30, 0x5 ;  /* 0x00000005001e7882 */ /* 0x000fe20000000000 */
[----:B-1----:R-:W-:Y:S01]  /*1000*/  I2FP.F32.U32 R3, UR19 ;  /* 0x0000001300037c45 */ /* 0x002fe20008201000 */
[----:B------:R-:W1:Y:S01]  /*1010*/  S2UR UR36, SR_CTAID.Z ;  /* 0x00000000002479c3 */ /* 0x000e620000002700 */
[----:B------:R-:W1:Y:S03]  /*1020*/  LDCU UR40, c[0x0][0xb24] ;  /* 0x00016480ff2877ac */ /* 0x000e660008000800 */
[----:B--2---:R-:W-:Y:S01]  /*1030*/  FMUL R3, R3, UR5 ;  /* 0x0000000503037c20 */ /* 0x004fe20008400000 */
[----:B------:R-:W-:Y:S01]  /*1040*/  USEL UR5, UR27, 0xffff, !UP0 ;  /* 0x0000ffff1b057887 */ /* 0x000fe2000c000000 */
[----:B----4-:R-:W-:Y:S01]  /*1050*/  I2FP.F32.U32 R2, UR7 ;  /* 0x0000000700027c45 */ /* 0x010fe20008201000 */
[----:B------:R-:W2:Y:S03]  /*1060*/  LDCU UR26, c[0x0][0xb30] ;  /* 0x00016600ff1a77ac */ /* 0x000ea60008000800 */
[----:B------:R-:W4:Y:S01]  /*1070*/  F2I.U32.TRUNC.NTZ R3, R3 ;  /* 0x0000000300037305 */ /* 0x000f22000020f000 */
[----:B---3--:R-:W-:Y:S01]  /*1080*/  FMUL R2, R2, UR4 ;  /* 0x0000000402027c20 */ /* 0x008fe20008400000 */
[----:B------:R-:W-:-:S02]  /*1090*/  ULOP3.LUT UR24, UR5, 0xffff, URZ, 0xc0, !UPT ;  /* 0x0000ffff05187892 */ /* 0x000fc4000f8ec0ff */
[----:B------:R-:W-:Y:S02]  /*10a0*/  USHF.L.U32 UR28, UR8, 0x9, URZ ;  /* 0x00000009081c7899 */ /* 0x000fe400080006ff */
[----:B------:R-:W-:Y:S02]  /*10b0*/  UISETP.GE.AND UP2, UPT, UR18, 0x1, UPT ;  /* 0x000000011200788c */ /* 0x000fe4000bf46270 */
[----:B------:R-:W3:Y:S01]  /*10c0*/  F2I.U32.TRUNC.NTZ R2, R2 ;  /* 0x0000000200027305 */ /* 0x000ee2000020f000 */
[----:B------:R-:W-:Y:S01]  /*10d0*/  UMOV UR45, UR7 ;  /* 0x00000007002d7c82 */ /* 0x000fe20008000000 */
[----:B------:R-:W-:Y:S01]  /*10e0*/  UMOV UR46, UR19 ;  /* 0x00000013002e7c82 */ /* 0x000fe20008000000 */
[----:B----4-:R-:W-:Y:S02]  /*10f0*/  R2UR UR4, R3 ;  /* 0x00000000030472ca */ /* 0x010fe400000e0000 */
[----:B------:R-:W-:Y:S02]  /*1100*/  PRMT R3, RZ, 0x7610, R3 ;  /* 0x00007610ff037816 */ /* 0x000fe40000000003 */
[----:B---3--:R-:W-:-:S02]  /*1110*/  R2UR UR6, R2 ;  /* 0x00000000020672ca */ /* 0x008fc400000e0000 */
[----:B------:R-:W-:-:S07]  /*1120*/  PRMT R2, RZ, 0x7610, R2 ;  /* 0x00007610ff027816 */ /* 0x000fce0000000002 */
[----:B------:R-:W-:-:S04]  /*1130*/  UIADD3 UR5, UPT, UPT, -UR4, URZ, URZ ;  /* 0x000000ff04057290 */ /* 0x000fc8000fffe1ff */
[----:B------:R-:W-:Y:S02]  /*1140*/  UIMAD UR58, UR58, UR5, UR19 ;  /* 0x000000053a3a72a4 */ /* 0x000fe4000f8e0213 */
[----:B------:R-:W-:-:S04]  /*1150*/  UIADD3 UR4, UPT, UPT, -UR6, URZ, URZ ;  /* 0x000000ff06047290 */ /* 0x000fc8000fffe1ff */
[----:B------:R-:W-:Y:S01]  /*1160*/  UIMAD UR55, UR55, UR4, UR7 ;  /* 0x00000004373772a4 */ /* 0x000fe2000f8e0207 */
[----:B-12---:R-:W-:Y:S11]  /*1170*/  BRA.U UP4, `(.L_x_17) ;  /* 0x00000001043c7547 */ /* 0x006ff6000b800000 */
[----:B------:R-:W-:Y:S02]  /*1180*/  UISETP.GT.U32.AND UP0, UPT, UR58, 0x1, UPT ;  /* 0x000000013a00788c */ /* 0x000fe4000bf04070 */
[----:B------:R-:W-:Y:S02]  /*1190*/  ULOP3.LUT UR4, UR58, 0xfffffffe, URZ, 0xc0, !UPT ;  /* 0xfffffffe3a047892 */ /* 0x000fe4000f8ec0ff */
[----:B------:R-:W-:Y:S02]  /*11a0*/  UISETP.NE.AND UP1, UPT, UR55, URZ, UP0 ;  /* 0x000000ff3700728c */ /* 0x000fe40008725270 */
[----:B------:R-:W-:Y:S02]  /*11b0*/  UISETP.NE.AND UP0, UPT, UR55, 0x1, UP0 ;  /* 0x000000013700788c */ /* 0x000fe40008705270 */
[----:B------:R-:W-:Y:S02]  /*11c0*/  USEL UR7, URZ, 0x1, UP1 ;  /* 0x00000001ff077887 */ /* 0x000fe40008800000 */
[----:B------:R-:W-:-:S02]  /*11d0*/  USEL UR6, URZ, 0x4, UP0 ;  /* 0x00000004ff067887 */ /* 0x000fc40008000000 */
[----:B------:R-:W-:Y:S02]  /*11e0*/  USEL UR5, URZ, 0x2, UP1 ;  /* 0x00000002ff057887 */ /* 0x000fe40008800000 */
[----:B------:R-:W-:Y:S02]  /*11f0*/  ULEA UR4, UR55, UR4, 0x1 ;  /* 0x0000000437047291 */ /* 0x000fe4000f8e08ff */
[----:B------:R-:W-:Y:S02]  /*1200*/  USEL UR8, URZ, 0x8, UP0 ;  /* 0x00000008ff087887 */ /* 0x000fe40008000000 */
[----:B------:R-:W-:-:S03]  /*1210*/  UIADD3 UR5, UPT, UPT, UR5, UR6, UR7 ;  /* 0x0000000605057290 */ /* 0x000fc6000fffe007 */
[----:B------:R-:W-:Y:S01]  /*1220*/  UMOV UR6, 0x3 ;  /* 0x0000000300067882 */ /* 0x000fe20000000000 */
[----:B------:R-:W-:Y:S02]  /*1230*/  UIADD3 UR5, UPT, UPT, UR5, UR8, URZ ;  /* 0x0000000805057290 */ /* 0x000fe4000fffe0ff */
[----:B------:R-:W-:-:S04]  /*1240*/  USHF.L.U32 UR4, UR6, UR4, URZ ;  /* 0x0000000406047299 */ /* 0x000fc800080006ff */
[----:B------:R-:W-:Y:S02]  /*1250*/  MOV R3, UR5 ;  /* 0x0000000500037c02 */ /* 0x000fe40008000f00 */
[----:B------:R-:W-:Y:S02]  /*1260*/  MOV R2, UR4 ;  /* 0x0000000400027c02 */ /* 0x000fe40008000f00 */
.L_x_17:
[----:B------:R-:W-:Y:S05]  /*1270*/  BRA.U !UP2, `(.L_x_18) ;  /* 0x000000010ad07547 */ /* 0x000fea000b800000 */
[----:B------:R-:W1:Y:S01]  /*1280*/  LDCU.128 UR20, c[0x0][0xb10] ;  /* 0x00016200ff1477ac */ /* 0x000e620008000c00 */
[----:B------:R-:W2:Y:S01]  /*1290*/  LDCU UR12, c[0x0][0x370] ;  /* 0x00006e00ff0c77ac */ /* 0x000ea20008000800 */
[----:B------:R-:W3:Y:S01]  /*12a0*/  LDCU UR5, c[0x0][0x374] ;  /* 0x00006e80ff0577ac */ /* 0x000ee20008000800 */
[----:B------:R-:W4:Y:S01]  /*12b0*/  LDCU UR25, c[0x0][0xb0c] ;  /* 0x00016180ff1977ac */ /* 0x000f220008000800 */
[----:B------:R-:W4:Y:S01]  /*12c0*/  LDCU UR4, c[0x0][0xb20] ;  /* 0x00016400ff0477ac */ /* 0x000f220008000800 */
[----:B------:R-:W4:Y:S01]  /*12d0*/  LDCU.64 UR16, c[0x0][0xb28] ;  /* 0x00016500ff1077ac */ /* 0x000f220008000a00 */
[----:B-1----:R-:W-:Y:S02]  /*12e0*/  UISETP.NE.AND UP0, UPT, UR22, 0x1, UPT ;  /* 0x000000011600788c */ /* 0x002fe4000bf05270 */
[----:B---3--:R-:W-:Y:S02]  /*12f0*/  UIMAD.WIDE.U32 UR6, UR5, UR23, URZ ;  /* 0x00000017050672a5 */ /* 0x008fe4000f8e00ff */
[----:B--2---:R-:W-:-:S02]  /*1300*/  UIMAD.WIDE.U32 UR8, UR12, UR20, URZ ;  /* 0x000000140c0872a5 */ /* 0x004fc4000f8e00ff */
[----:B----4-:R-:W-:Y:S02]  /*1310*/  UISETP.NE.AND UP1, UPT, UR25, 0x1, UPT ;  /* 0x000000011900788c */ /* 0x010fe4000bf25270 */
[----:B------:R-:W-:Y:S01]  /*1320*/  UISETP.NE.AND UP2, UPT, UR18, 0x1, UPT ;  /* 0x000000011200788c */ /* 0x000fe2000bf45270 */
[----:B------:R-:W-:Y:S02]  /*1330*/  UMOV UR6, UR7 ;  /* 0x0000000700067c82 */ /* 0x000fe40008000000 */
[----:B------:R-:W-:Y:S01]  /*1340*/  UMOV UR8, UR9 ;  /* 0x0000000900087c82 */ /* 0x000fe20008000000 */
[----:B------:R-:W-:Y:S02]  /*1350*/  @UP0 USHF.R.U32.HI UR5, URZ, UR4, UR6 ;  /* 0x00000004ff050299 */ /* 0x000fe40008011606 */
[----:B------:R-:W-:Y:S02]  /*1360*/  UIMAD.WIDE.U32 UR14, UR45, UR23, URZ ;  /* 0x000000172d0e72a5 */ /* 0x000fe4000f8e00ff */
[----:B------:R-:W-:-:S02]  /*1370*/  UIMAD.WIDE.U32 UR6, UR5, UR16, URZ ;  /* 0x00000010050672a5 */ /* 0x000fc4000f8e00ff */
[----:B------:R-:W-:Y:S02]  /*1380*/  @UP1 USHF.R.U32.HI UR12, URZ, UR21, UR8 ;  /* 0x00000015ff0c1299 */ /* 0x000fe40008011608 */
[----:B------:R-:W-:Y:S02]  /*1390*/  UIMAD.WIDE.U32 UR10, UR19, UR20, URZ ;  /* 0x00000014130a72a5 */ /* 0x000fe4000f8e00ff */
[----:B------:R-:W-:Y:S01]  /*13a0*/  UIMAD.WIDE.U32 UR8, UR12, UR16, URZ ;  /* 0x000000100c0872a5 */ /* 0x000fe2000f8e00ff */
[----:B------:R-:W-:Y:S01]  /*13b0*/  UMOV UR14, UR15 ;  /* 0x0000000f000e7c82 */ /* 0x000fe20008000000 */
[----:B------:R-:W-:Y:S01]  /*13c0*/  UMOV UR6, UR7 ;  /* 0x0000000700067c82 */ /* 0x000fe20008000000 */
[----:B------:R-:W-:Y:S02]  /*13d0*/  USHF.R.U32.HI UR14, URZ, UR4, UR14 ;  /* 0x00000004ff0e7299 */ /* 0x000fe4000801160e */
[----:B------:R-:W-:Y:S01]  /*13e0*/  @UP2 USHF.R.U32.HI UR5, URZ, UR17, UR6 ;  /* 0x00000011ff052299 */ /* 0x000fe20008011606 */
[----:B------:R-:W-:-:S02]  /*13f0*/  UMOV UR10, UR11 ;  /* 0x0000000b000a7c82 */ /* 0x000fc40008000000 */
[----:B------:R-:W-:Y:S01]  /*1400*/  UMOV UR6, UR9 ;  /* 0x0000000900067c82 */ /* 0x000fe20008000000 */
[----:B------:R-:W-:Y:S02]  /*1410*/  USHF.R.U32.HI UR10, URZ, UR21, UR10 ;  /* 0x00000015ff0a7299 */ /* 0x000fe4000801160a */
[----:B------:R-:W-:Y:S02]  /*1420*/  @UP2 USHF.R.U32.HI UR12, URZ, UR17, UR6 ;  /* 0x00000011ff0c2299 */ /* 0x000fe40008011606 */
[----:B------:R-:W-:Y:S02]  /*1430*/  USEL UR4, UR45, UR14, !UP0 ;  /* 0x0000000e2d047287 */ /* 0x000fe4000c000000 */
[----:B------:R-:W-:Y:S02]  /*1440*/  UIMAD UR6, UR5, UR18, URZ ;  /* 0x00000012050672a4 */ /* 0x000fe4000f8e02ff */
[----:B------:R-:W-:Y:S02]  /*1450*/  USEL UR5, UR19, UR10, !UP1 ;  /* 0x0000000a13057287 */ /* 0x000fe4000c800000 */
[----:B------:R-:W-:-:S02]  /*1460*/  UIMAD UR8, UR12, UR18, URZ ;  /* 0x000000120c0872a4 */ /* 0x000fc4000f8e02ff */
[----:B------:R-:W-:Y:S02]  /*1470*/  UISETP.GE.AND UP0, UPT, UR4, UR6, UPT ;  /* 0x000000060400728c */ /* 0x000fe4000bf06270 */
[----:B------:R-:W-:Y:S02]  /*1480*/  UIMAD.WIDE.U32 UR6, UR4, UR16, URZ ;  /* 0x00000010040672a5 */ /* 0x000fe4000f8e00ff */
[----:B------:R-:W-:Y:S02]  /*1490*/  UISETP.GE.OR UP0, UPT, UR5, UR8, UP0 ;  /* 0x000000080500728c */ /* 0x000fe40008706670 */
[----:B------:R-:W-:Y:S02]  /*14a0*/  UIMAD.WIDE.U32 UR8, UR5, UR16, URZ ;  /* 0x00000010050872a5 */ /* 0x000fe4000f8e00ff */
[----:B------:R-:W-:Y:S02]  /*14b0*/  USHF.R.U32.HI UR7, URZ, UR17, UR7 ;  /* 0x00000011ff077299 */ /* 0x000fe40008011607 */
[----:B------:R-:W-:-:S02]  /*14c0*/  UIADD3 UR10, UPT, UPT, -UR4, URZ, URZ ;  /* 0x000000ff040a7290 */ /* 0x000fc4000fffe1ff */
[----:B------:R-:W-:Y:S02]  /*14d0*/  USEL UR7, UR4, UR7, !UP2 ;  /* 0x0000000704077287 */ /* 0x000fe4000d000000 */
[----:B------:R-:W-:Y:S01]  /*14e0*/  UIADD3 UR46, UPT, UPT, -UR5, URZ, URZ ;  /* 0x000000ff052e7290 */ /* 0x000fe2000fffe1ff */
[----:B------:R-:W-:Y:S01]  /*14f0*/  @!UP0 UMOV UR6, UR9 ;  /* 0x0000000900068c82 */ /* 0x000fe20008000000 */
[----:B------:R-:W-:Y:S02]  /*1500*/  UIADD3 UR8, UPT, UPT, -UR7, URZ, URZ ;  /* 0x000000ff07087290 */ /* 0x000fe4000fffe1ff */
[----:B------:R-:W-:Y:S02]  /*1510*/  @!UP0 USHF.R.U32.HI UR6, URZ, UR17, UR6 ;  /* 0x00000011ff068299 */ /* 0x000fe40008011606 */
[----:B------:R-:W-:Y:S02]  /*1520*/  UIMAD UR8, UR18, UR8, UR4 ;  /* 0x00000008120872a4 */ /* 0x000fe4000f8e0204 */
[----:B------:R-:W-:-:S02]  /*1530*/  @!UP0 USEL UR6, UR5, UR6, !UP2 ;  /* 0x0000000605068287 */ /* 0x000fc4000d000000 */
[----:B------:R-:W-:Y:S02]  /*1540*/  UIMAD UR45, UR22, UR10, UR45 ;  /* 0x0000000a162d72a4 */ /* 0x000fe4000f8e022d */
[----:B------:R-:W-:Y:S02]  /*1550*/  @!UP0 UIADD3 UR7, UPT, UPT, UR7, -UR6, URZ ;  /* 0x8000000607078290 */ /* 0x000fe4000fffe0ff */
[----:B------:R-:W-:Y:S02]  /*1560*/  @!UP0 UIMAD UR6, UR8, UR12, UR6 ;  /* 0x0000000c080682a4 */ /* 0x000fe4000f8e0206 */
[----:B------:R-:W-:Y:S02]  /*1570*/  @!UP0 UIMAD UR4, UR7, UR18, UR5 ;  /* 0x00000012070482a4 */ /* 0x000fe4000f8e0205 */
[----:B------:R-:W-:Y:S02]  /*1580*/  UIMAD UR46, UR25, UR46, UR19 ;  /* 0x0000002e192e72a4 */ /* 0x000fe4000f8e0213 */
[----:B------:R-:W-:Y:S01]  /*1590*/  UIMAD UR45, UR4, UR22, UR45 ;  /* 0x00000016042d72a4 */ /* 0x000fe2000f8e022d */
[----:B------:R-:W-:-:S02]  /*15a0*/  @!UP0 UMOV UR5, UR6 ;  /* 0x0000000600058c82 */ /* 0x000fc40008000000 */
[----:B------:R-:W-:-:S12]  /*15b0*/  UIMAD UR46, UR5, UR25, UR46 ;  /* 0x00000019052e72a4 */ /* 0x000fd8000f8e022e */
.L_x_18:
[----:B------:R-:W-:Y:S02]  /*15c0*/  UISETP.NE.AND UP1, UPT, UR26, 0x1, UPT ;  /* 0x000000011a00788c */ /* 0x000fe4000bf25270 */
[----:B------:R-:W-:Y:S02]  /*15d0*/  UISETP.NE.AND UP0, UPT, UR13, 0x2, UPT ;  /* 0x000000020d00788c */ /* 0x000fe4000bf05270 */
[----:B------:R-:W-:Y:S02]  /*15e0*/  ULOP3.LUT UR28, UR28, 0x400, URZ, 0xc0, !UPT ;  /* 0x000004001c1c7892 */ /* 0x000fe4000f8ec0ff */
[----:B------:R-:W-:-:S03]  /*15f0*/  USHF.L.U32 UR24, UR30, UR24, URZ ;  /* 0x000000181e187299 */ /* 0x000fc600080006ff */
[----:B------:R-:W-:Y:S09]  /*1600*/  BRA.U UP1, `(.L_x_19) ;  /* 0x0000000101447547 */ /* 0x000ff2000b800000 */
[----:B------:R-:W1:Y:S01]  /*1610*/  LDCU.128 UR8, c[0x0][0xb10] ;  /* 0x00016200ff0877ac */ /* 0x000e620008000c00 */
[----:B------:R-:W2:Y:S01]  /*1620*/  LDCU UR12, c[0x0][0xb0c] ;  /* 0x00016180ff0c77ac */ /* 0x000ea20008000800 */
[----:B------:R-:W3:Y:S01]  /*1630*/  LDCU UR14, c[0x0][0xb20] ;  /* 0x00016400ff0e77ac */ /* 0x000ee20008000800 */
[----:B-1----:R-:W-:Y:S02]  /*1640*/  UIMAD.WIDE.U32 UR6, UR46, UR8, URZ ;  /* 0x000000082e0672a5 */ /* 0x002fe4000f8e00ff */
[----:B------:R-:W-:Y:S02]  /*1650*/  UIMAD.WIDE.U32 UR4, UR45, UR11, URZ ;  /* 0x0000000b2d0472a5 */ /* 0x000fe4000f8e00ff */
[----:B--2---:R-:W-:Y:S02]  /*1660*/  UISETP.NE.AND UP2, UPT, UR12, 0x1, UPT ;  /* 0x000000010c00788c */ /* 0x004fe4000bf45270 */
[----:B------:R-:W-:Y:S01]  /*1670*/  UISETP.NE.AND UP1, UPT, UR10, 0x1, UPT ;  /* 0x000000010a00788c */ /* 0x000fe2000bf25270 */
[----:B------:R-:W-:-:S02]  /*1680*/  UMOV UR6, UR7 ;  /* 0x0000000700067c82 */ /* 0x000fc40008000000 */
[----:B------:R-:W-:Y:S01]  /*1690*/  UMOV UR4, UR5 ;  /* 0x0000000500047c82 */ /* 0x000fe20008000000 */
[----:B------:R-:W-:Y:S02]  /*16a0*/  USHF.R.U32.HI UR6, URZ, UR9, UR6 ;  /* 0x00000009ff067299 */ /* 0x000fe40008011606 */
[----:B---3--:R-:W-:Y:S02]  /*16b0*/  USHF.R.U32.HI UR4, URZ, UR14, UR4 ;  /* 0x0000000eff047299 */ /* 0x008fe40008011604 */
[----:B------:R-:W-:Y:S02]  /*16c0*/  USEL UR5, UR46, UR6, !UP2 ;  /* 0x000000062e057287 */ /* 0x000fe4000d000000 */
[----:B------:R-:W-:-:S04]  /*16d0*/  USEL UR4, UR45, UR4, !UP1 ;  /* 0x000000042d047287 */ /* 0x000fc8000c800000 */
[----:B------:R-:W-:Y:S02]  /*16e0*/  UIADD3 UR6, UPT, UPT, -UR4, UR5, URZ ;  /* 0x0000000504067290 */ /* 0x000fe4000fffe1ff */
[----:B------:R-:W-:Y:S02]  /*16f0*/  UIADD3 UR4, UPT, UPT, UR4, -UR5, URZ ;  /* 0x8000000504047290 */ /* 0x000fe4000fffe0ff */
[----:B------:R-:W-:Y:S02]  /*1700*/  UIMAD UR45, UR6, UR10, UR45 ;  /* 0x0000000a062d72a4 */ /* 0x000fe4000f8e022d */
[----:B------:R-:W-:-:S12]  /*1710*/  UIMAD UR46, UR4, UR12, UR46 ;  /* 0x0000000c042e72a4 */ /* 0x000fd8000f8e022e */
.L_x_19:
[----:B------:R-:W-:Y:S05]  /*1720*/  BRA.U !UP5, `(.L_x_20) ;  /* 0x000000010d0c7547 */ /* 0x000fea000b800000 */
[----:B------:R-:W-:Y:S01]  /*1730*/  UCGABAR_WAIT ;  /* 0x0000000000007dc7 */ /* 0x000fe20008000000 */
[----:B------:R-:W-:Y:S01]  /*1740*/  CCTL.IVALL ;  /* 0x00000000ff00798f */ /* 0x000fe20002000000 */
[----:B------:R-:W-:Y:S05]  /*1750*/  BRA `(.L_x_21) ;  /* 0x0000000000047947 */ /* 0x000fea0003800000 */
.L_x_20:
[----:B------:R-:W-:Y:S06]  /*1760*/  BAR.SYNC.DEFER_BLOCKING 0x0 ;  /* 0x0000000000007b1d */ /* 0x000fec0000010000 */
.L_x_21:
[----:B------:R-:W-:Y:S05]  /*1770*/  BRA.U UP0, `(.L_x_22) ;  /* 0x0000001100e07547 */ /* 0x000fea000b800000 */
[----:B------:R-:W1:Y:S01]  /*1780*/  LDCU UR6, c[0x0][0x38c] ;  /* 0x00007180ff0677ac */ /* 0x000e620008000800 */
[----:B------:R-:W2:Y:S01]  /*1790*/  S2UR UR8, SR_CgaCtaId ;  /* 0x00000000000879c3 */ /* 0x000ea20000008800 */
[----:B------:R-:W-:Y:S01]  /*17a0*/  PLOP3.LUT P1, PT, PT, PT, UP3, 0x80, 0x8 ;  /* 0x000000000008781c */ /* 0x000fe20003f2f038 */
[----:B------:R-:W-:Y:S01]  /*17b0*/  IMAD.MOV.U32 R12, RZ, RZ, 0x1 ;  /* 0x00000001ff0c7424 */ /* 0x000fe200078e00ff */
[----:B------:R-:W-:Y:S01]  /*17c0*/  USHF.L.U32 UR47, UR19, 0x6, URZ ;  /* 0x00000006132f7899 */ /* 0x000fe200080006ff */
[----:B------:R-:W-:Y:S01]  /*17d0*/  ISETP.NE.AND P2, PT, R0, RZ, P3 ;  /* 0x000000ff0000720c */ /* 0x000fe20001f45270 */
[----:B------:R-:W-:Y:S01]  /*17e0*/  UMOV UR7, 0x400 ;  /* 0x0000040000077882 */ /* 0x000fe20000000000 */
[----:B------:R-:W-:Y:S01]  /*17f0*/  UISETP.NE.AND UP1, UPT, UR13, URZ, UPT ;  /* 0x000000ff0d00728c */ /* 0x000fe2000bf25270 */
[----:B------:R-:W-:Y:S01]  /*1800*/  PLOP3.LUT P1, PT, P1, PT, PT, 0x8, 0x80 ;  /* 0x000000000080781c */ /* 0x000fe20000f2e170 */
[----:B------:R-:W-:Y:S01]  /*1810*/  USHF.L.U32 UR44, UR19, 0x5, URZ ;  /* 0x00000005132c7899 */ /* 0x000fe200080006ff */
[----:B------:R-:W-:Y:S01]  /*1820*/  CS2R R10, SRZ ;  /* 0x00000000000a7805 */ /* 0x000fe2000001ff00 */
[----:B------:R-:W-:Y:S01]  /*1830*/  ULOP3.LUT UR47, UR47, 0x40, URZ, 0xc0, !UPT ;  /* 0x000000402f2f7892 */ /* 0x000fe2000f8ec0ff */
[----:B------:R-:W-:Y:S01]  /*1840*/  IMAD.MOV.U32 R9, RZ, RZ, RZ ;  /* 0x000000ffff097224 */ /* 0x000fe200078e00ff */
[----:B------:R-:W3:Y:S01]  /*1850*/  LDCU UR39, c[0x0][0x370] ;  /* 0x00006e00ff2777ac */ /* 0x000ee20008000800 */
[----:B------:R-:W-:Y:S01]  /*1860*/  IMAD.MOV.U32 R8, RZ, RZ, 0x1 ;  /* 0x00000001ff087424 */ /* 0x000fe200078e00ff */
[----:B------:R-:W4:Y:S01]  /*1870*/  LDCU.64 UR26, c[0x0][0x348] ;  /* 0x00006900ff1a77ac */ /* 0x000f220008000a00 */
[----:B-1----:R-:W-:-:S02]  /*1880*/  UIADD3 UR5, UPT, UPT, UR6, 0x1f, URZ ;  /* 0x0000001f06057890 */ /* 0x002fc4000fffe0ff */
[----:B------:R-:W-:Y:S02]  /*1890*/  UIADD3 UR49, UPT, UPT, UR6, 0x3e, URZ ;  /* 0x0000003e06317890 */ /* 0x000fe4000fffe0ff */
[----:B------:R-:W-:Y:S02]  /*18a0*/  USHF.R.S32.HI UR4, URZ, 0x1f, UR5 ;  /* 0x0000001fff047899 */ /* 0x000fe40008011405 */
[----:B--2---:R-:W-:Y:S02]  /*18b0*/  ULEA UR13, UR8, UR7, 0x18 ;  /* 0x00000007080d7291 */ /* 0x004fe4000f8ec0ff */
[----:B------:R-:W-:Y:S02]  /*18c0*/  ULEA.HI UR4, UR4, UR5, URZ, 0x5 ;  /* 0x0000000504047291 */ /* 0x000fe4000f8f28ff */
[----:B------:R-:W-:Y:S02]  /*18d0*/  UIADD3 UR5, UPT, UPT, UR6, -0x1, URZ ;  /* 0xffffffff06057890 */ /* 0x000fe4000fffe0ff */
[----:B------:R-:W-:-:S02]  /*18e0*/  USHF.R.S32.HI UR42, URZ, 0x5, UR4 ;  /* 0x00000005ff2a7899 */ /* 0x000fc40008011404 */
[----:B------:R-:W-:Y:S02]  /*18f0*/  UISETP.GE.U32.AND UP2, UPT, UR5, -0x3f, UPT ;  /* 0xffffffc10500788c */ /* 0x000fe4000bf46070 */
[----:B------:R-:W-:Y:S01]  /*1900*/  UISETP.LT.U32.AND UP0, UPT, UR42, 0x4, UPT ;  /* 0x000000042a00788c */ /* 0x000fe2000bf01070 */
[----:B------:R-:W1:Y:S03]  /*1910*/  LDCU UR38, c[0x0][0x374] ;  /* 0x00006e80ff2677ac */ /* 0x000e660008000800 */
[----:B------:R-:W-:Y:S02]  /*1920*/  USEL UR41, UR42, 0x4, UP0 ;  /* 0x000000042a297887 */ /* 0x000fe40008000000 */
[----:B------:R-:W-:Y:S02]  /*1930*/  ULOP3.LUT UR44, UR44, 0x20, URZ, 0xc0, !UPT ;  /* 0x000000202c2c7892 */ /* 0x000fe4000f8ec0ff */
[----:B------:R-:W-:-:S02]  /*1940*/  UIADD3 UR4, UPT, UPT, UR41, -0x1, URZ ;  /* 0xffffffff29047890 */ /* 0x000fc4000fffe0ff */
[----:B------:R-:W-:Y:S02]  /*1950*/  @UP2 UIADD3 UR4, UPT, UPT, UR41, URZ, URZ ;  /* 0x000000ff29042290 */ /* 0x000fe4000fffe0ff */
[----:B------:R-:W-:Y:S02]  /*1960*/  USEL UR21, UR34, 0x2, UP1 ;  /* 0x0000000222157887 */ /* 0x000fe40008800000 */
[----:B------:R-:W-:Y:S02]  /*1970*/  UIADD3 UR30, UPT, UPT, UR13, 0x2400, UR28 ;  /* 0x000024000d1e7890 */ /* 0x000fe4000fffe01c */
[----:B------:R-:W-:Y:S02]  /*1980*/  ULEA.HI UR47, UR28, UR47, URZ, 0x1b ;  /* 0x0000002f1c2f7291 */ /* 0x000fe4000f8fd8ff */
[----:B------:R-:W-:Y:S02]  /*1990*/  UIADD3 UR48, UPT, UPT, UR42, -UR41, URZ ;  /* 0x800000292a307290 */ /* 0x000fe4000fffe0ff */
[----:B------:R-:W-:-:S02]  /*19a0*/  UIADD3 UR29, UPT, UPT, UR4, 0x1, URZ ;  /* 0x00000001041d7890 */ /* 0x000fc4000fffe0ff */
[----:B------:R-:W-:Y:S01]  /*19b0*/  UIADD3 UR43, UPT, UPT, -UR4, URZ, URZ ;  /* 0x000000ff042b7290 */ /* 0x000fe2000fffe1ff */
[----:B-1-34-:R-:W-:-:S11]  /*19c0*/  UMOV UR6, URZ ;  /* 0x000000ff00067c82 */ /* 0x01afd60008000000 */
.L_x_42:
[----:B------:R-:W1:Y:S02]  /*19d0*/  S2UR UR4, SR_CgaCtaId ;  /* 0x00000000000479c3 */ /* 0x000e640000008800 */
[----:B-1----:R-:W-:-:S09]  /*19e0*/  UISETP.NE.AND UP0, UPT, UR4, URZ, UPT ;  /* 0x000000ff0400728c */ /* 0x002fd2000bf05270 */
[----:B------:R-:W-:Y:S05]  /*19f0*/  BRA.U UP0, `(.L_x_23) ;  /* 0x0000000100287547 */ /* 0x000fea000b800000 */
[----:B------:R-:W-:Y:S02]  /*1a00*/  LEA R0, R9, UR13, 0x3 ;  /* 0x0000000d09007c11 */ /* 0x000fe4000f8e18ff */
[----:B------:R-:W-:-:S04]  /*1a10*/  SHF.L.U32 R2, R8, 0x1f, RZ ;  /* 0x0000001f08027819 */ /* 0x000fc800000006ff */
[----:B------:R-:W1:Y:S02]  /*1a20*/  SYNCS.PHASECHK.TRANS64.TRYWAIT P0, [R0+URZ+0xd0], R2 ;  /* 0x0000d002000075a7 */ /* 0x000e6400080011ff */
[----:B-1----:R-:W-:Y:S05]  /*1a30*/  @!P0 BRA `(.L_x_24) ;  /* 0x0000005000a48947 */ /* 0x002fea0003800000 */
.L_x_113:
[----:B------:R-:W-:Y:S01]  /*1a40*/  VIADD R9, R9, 0x1 ;  /* 0x0000000109097836 */ /* 0x000fe20000000000 */
[----:B------:R1:W-:Y:S04]  /*1a50*/  SYNCS.ARRIVE.TRANS64.A1T0 RZ, [R0+URZ+0xc0], RZ ;  /* 0x0000c0ff00ff79a7 */ /* 0x0003e800081000ff */
[----:B------:R-:W-:-:S04]  /*1a60*/  ISETP.NE.AND P0, PT, R9, 0x2, PT ;  /* 0x000000020900780c */ /* 0x000fc80003f05270 */
[----:B------:R-:W-:Y:S02]  /*1a70*/  SEL R9, R9, RZ, P0 ;  /* 0x000000ff09097207 */ /* 0x000fe40000000000 */
[----:B-1----:R-:W-:-:S04]  /*1a80*/  SEL R0, RZ, 0x1, P0 ;  /* 0x00000001ff007807 */ /* 0x002fc80000000000 */
[----:B------:R-:W-:-:S07]  /*1a90*/  LOP3.LUT R8, R8, R0, RZ, 0x3c, !PT ;  /* 0x0000000008087212 */ /* 0x000fce00078e3cff */
.L_x_23:
[----:B------:R-:W-:Y:S01]  /*1aa0*/  ULEA UR4, UR6, UR13, 0x3 ;  /* 0x0000000d06047291 */ /* 0x000fe2000f8e18ff */
[----:B------:R-:W-:Y:S01]  /*1ab0*/  SHF.L.U32 R0, R12, 0x1f, RZ ;  /* 0x0000001f0c007819 */ /* 0x000fe200000006ff */
[----:B------:R-:W-:Y:S02]  /*1ac0*/  UISETP.GE.U32.AND UP0, UPT, UR49, 0x3f, UPT ;  /* 0x0000003f3100788c */ /* 0x000fe4000bf06070 */
[----:B------:R-:W-:Y:S01]  /*1ad0*/  ULEA UR11, UR45, UR44, 0x6 ;  /* 0x0000002c2d0b7291 */ /* 0x000fe2000f8e30ff */
[----:B------:R-:W-:-:S04]  /*1ae0*/  UMOV UR7, URZ ;  /* 0x000000ff00077c82 */ /* 0x000fc80008000000 */
[----:B------:R1:W2:Y:S01]  /*1af0*/  SYNCS.PHASECHK.TRANS64.TRYWAIT P0, [UR4+0x20], R0 ;  /* 0x00002000ff0075a7 */ /* 0x0002a20008001104 */
[----:B------:R-:W-:-:S04]  /*1b00*/  ULEA.HI UR4, UR46, UR46, URZ, 0x1 ;  /* 0x0000002e2e047291 */ /* 0x000fc8000f8f08ff */
[----:B------:R-:W-:-:S04]  /*1b10*/  USHF.L.U32 UR4, UR4, 0x6, URZ ;  /* 0x0000000604047899 */ /* 0x000fc800080006ff */
[----:B------:R-:W-:-:S04]  /*1b20*/  ULOP3.LUT UR35, UR4, 0xffffff80, URZ, 0xc0, !UPT ;  /* 0xffffff8004237892 */ /* 0x000fc8000f8ec0ff */
[----:B------:R-:W-:Y:S01]  /*1b30*/  UIADD3 UR35, UPT, UPT, UR47, UR35, URZ ;  /* 0x000000232f237290 */ /* 0x000fe2000fffe0ff */
[----:B------:R-:W-:Y:S11]  /*1b40*/  BRA.U !UP0, `(.L_x_25) ;  /* 0x0000000108c47547 */ /* 0x000ff6000b800000 */
[----:B------:R-:W-:Y:S01]  /*1b50*/  UMOV UR16, UR43 ;  /* 0x0000002b00107c82 */ /* 0x000fe20008000000 */
[----:B------:R-:W-:Y:S01]  /*1b60*/  UMOV UR4, UR6 ;  /* 0x0000000600047c82 */ /* 0x000fe20008000000 */
[----:B------:R-:W-:-:S05]  /*1b70*/  UMOV UR34, URZ ;  /* 0x000000ff00227c82 */ /* 0x000fca0008000000 */
.L_x_31:
[----:B------:R-:W-:Y:S01]  /*1b80*/  ULEA UR33, UR4, UR13, 0x3 ;  /* 0x0000000d04217291 */ /* 0x000fe2000f8e18ff */
[----:B------:R-:W-:Y:S01]  /*1b90*/  @P3 MOV R2, 0x1800 ;  /* 0x0000180000023802 */ /* 0x000fe20000000f00 */
[----:B--234-:R-:W-:Y:S10]  /*1ba0*/  @P0 BRA `(.L_x_26) ;  /* 0x00000000000c0947 */ /* 0x01cff40003800000 */
[----:B------:R-:W-:-:S04]  /*1bb0*/  SHF.L.U32 R3, R12, 0x1f, RZ ;  /* 0x0000001f0c037819 */ /* 0x000fc800000006ff */
[----:B------:R-:W2:Y:S02]  /*1bc0*/  SYNCS.PHASECHK.TRANS64.TRYWAIT P0, [UR33+0x20], R3 ;  /* 0x00002003ff0075a7 */ /* 0x000ea40008001121 */
[----:B--2---:R-:W-:Y:S05]  /*1bd0*/  @!P0 BRA `(.L_x_27) ;  /* 0x0000005000508947 */ /* 0x004fea0003800000 */
.L_x_26:
[----:B------:R2:W-:Y:S01]  /*1be0*/  @P3 SYNCS.ARRIVE.TRANS64 RZ, [UR33], R2 ;  /* 0x00000002ffff39a7 */ /* 0x0005e20008000021 */
[----:B------:R-:W-:Y:S02]  /*1bf0*/  ULOP3.LUT UR5, UR21, 0x2, URZ, 0xfc, !UPT ;  /* 0x0000000215057892 */ /* 0x000fe4000f8efcff */
[----:B------:R-:W-:Y:S02]  /*1c00*/  UIADD3 UR16, UPT, UPT, UR16, 0x1, URZ ;  /* 0x0000000110107890 */ /* 0x000fe4000fffe0ff */
[----:B------:R-:W-:Y:S02]  /*1c10*/  UISETP.NE.AND UP0, UPT, UR5, 0x2, UPT ;  /* 0x000000020500788c */ /* 0x000fe4000bf05270 */
[----:B------:R-:W-:-:S07]  /*1c20*/  UISETP.NE.AND UP2, UPT, UR16, 0x1, UPT ;  /* 0x000000011000788c */ /* 0x000fce000bf45270 */
[----:B------:R-:W-:Y:S05]  /*1c30*/  BRA.U UP0, `(.L_x_28) ;  /* 0x0000000100047547 */ /* 0x000fea000b800000 */
[----:B------:R-:W-:Y:S05]  /*1c40*/  BPT.TRAP 0x1 ;  /* 0x000000040000795c */ /* 0x000fea0000300000 */
.L_x_28:
[----:B------:R-:W-:Y:S04]  /*1c50*/  BSSY.RECONVERGENT B0, `(.L_x_29) ;  /* 0x0000003000007945 */ /* 0x000fe80003800200 */
[----:B------:R-:W-:Y:S05]  /*1c60*/  @!P2 BRA `(.L_x_30) ;  /* 0x000000000004a947 */ /* 0x000fea0003800000 */
[----:B------:R-:W-:Y:S05]  /*1c70*/  BPT.TRAP 0x1 ;  /* 0x000000040000795c */ /* 0x000fea0000300000 */
.L_x_30:
[----:B------:R-:W-:Y:S05]  /*1c80*/  BSYNC.RECONVERGENT B0 ;  /* 0x0000000000007941 */ /* 0x000fea0003800200 */
.L_x_29:
[----:B------:R-:W-:Y:S02]  /*1c90*/  UIADD3 UR5, UPT, UPT, UR4, 0x1, URZ ;  /* 0x0000000104057890 */ /* 0x000fe4000fffe0ff */
[----:B------:R-:W-:Y:S02]  /*1ca0*/  ULEA UR32, UR4, UR28, 0xb ;  /* 0x0000001c04207291 */ /* 0x000fe4000f8e58ff */
[----:B------:R-:W-:Y:S02]  /*1cb0*/  UISETP.NE.AND UP0, UPT, UR5, 0x4, UPT ;  /* 0x000000040500788c */ /* 0x000fe4000bf05270 */
[----:B------:R-:W-:Y:S02]  /*1cc0*/  UIADD3 UR14, UP1, UPT, UR26, 0x80, URZ ;  /* 0x000000801a0e7890 */ /* 0x000fe4000ff3e0ff */
[----:B------:R-:W-:Y:S02]  /*1cd0*/  USEL UR7, URZ, 0x1, UP0 ;  /* 0x00000001ff077887 */ /* 0x000fe40008000000 */
[----:B------:R-:W-:-:S02]  /*1ce0*/  USEL UR6, UR5, URZ, UP0 ;  /* 0x000000ff05067287 */ /* 0x000fc40008000000 */
[----:B------:R-:W-:Y:S02]  /*1cf0*/  ULEA UR8, UR4, UR13, 0xa ;  /* 0x0000000d04087291 */ /* 0x000fe4000f8e50ff */
[----:B------:R-:W-:Y:S01]  /*1d00*/  ULEA UR5, UR6, UR13, 0x3 ;  /* 0x0000000d06057291 */ /* 0x000fe2000f8e18ff */
[----:B------:R-:W-:Y:S01]  /*1d10*/  LOP3.LUT R12, R12, UR7, RZ, 0x3c, !PT ;  /* 0x000000070c0c7c12 */ /* 0x000fe2000f8e3cff */
[----:B------:R-:W-:Y:S02]  /*1d20*/  UIADD3 UR4, UP0, UPT, UR26, 0x180, URZ ;  /* 0x000001801a047890 */ /* 0x000fe4000ff1e0ff */
[----:B------:R-:W-:Y:S01]  /*1d30*/  ULOP3.LUT UR33, UR33, 0xfefffff8, URZ, 0xc0, !UPT ;  /* 0xfefffff821217892 */ /* 0x000fe2000f8ec0ff */
[----:B-1----:R-:W-:Y:S01]  /*1d40*/  SHF.L.U32 R0, R12, 0x1f, RZ ;  /* 0x0000001f0c007819 */ /* 0x002fe200000006ff */
[----:B------:R-:W-:Y:S02]  /*1d50*/  UIADD3.X UR15, UPT, UPT, URZ, UR27, URZ, UP1, !UPT ;  /* 0x0000001bff0f7290 */ /* 0x000fe40008ffe4ff */
[----:B------:R-:W-:Y:S01]  /*1d60*/  UIADD3 UR32, UPT, UPT, UR13, 0x2400, UR32 ;  /* 0x000024000d207890 */ /* 0x000fe2000fffe020 */
[----:B------:R3:W4:Y:S01]  /*1d70*/  SYNCS.PHASECHK.TRANS64.TRYWAIT P0, [UR5+0x20], R0 ;  /* 0x00002000ff0075a7 */ /* 0x0007220008001105 */
[----:B------:R-:W-:-:S02]  /*1d80*/  UPRMT UR7, URZ, 0x5410, UR24 ;  /* 0x00005410ff077896 */ /* 0x000fc40008000018 */
[----:B------:R-:W-:Y:S02]  /*1d90*/  UIADD3 UR8, UPT, UPT, UR8, 0x4400, URZ ;  /* 0x0000440008087890 */ /* 0x000fe4000fffe0ff */
[----:B------:R-:W-:Y:S01]  /*1da0*/  UIADD3.X UR5, UPT, UPT, URZ, UR27, URZ, UP0, !UPT ;  /* 0x0000001bff057290 */ /* 0x000fe200087fe4ff */
[----:B------:R-:W-:Y:S01]  /*1db0*/  UMOV UR18, 0x0 ;  /* 0x0000000000127882 */ /* 0x000fe20000000000 */
[----:B------:R-:W-:Y:S01]  /*1dc0*/  UMOV UR19, 0x10000000 ;  /* 0x1000000000137882 */ /* 0x000fe20000000000 */
[----:B------:R-:W-:Y:S01]  /*1dd0*/  UMOV UR10, UR34 ;  /* 0x00000022000a7c82 */ /* 0x000fe20008000000 */
[----:B------:R-:W-:Y:S01]  /*1de0*/  UMOV UR12, UR36 ;  /* 0x00000024000c7c82 */ /* 0x000fe20008000000 */
[----:B------:R-:W-:Y:S01]  /*1df0*/  UMOV UR9, UR33 ;  /* 0x0000002100097c82 */ /* 0x000fe20008000000 */
[----:B------:R1:W-:Y:S03]  /*1e00*/  UTMALDG.3D.MULTICAST.2CTA [UR32], [UR14], UR7, desc[UR18] ;  /* 0x000012200e0073b4 */ /* 0x0003e60008211807 */
[----:B------:R2:W-:Y:S01]  /*1e10*/  UTMALDG.3D.2CTA [UR8], [UR4], desc[UR18] ;  /* 0x00001208040075b4 */ /* 0x0005e20008211000 */
[----:B-1----:R-:W-:Y:S01]  /*1e20*/  UIADD3 UR34, UPT, UPT, UR34, 0x20, URZ ;  /* 0x0000002022227890 */ /* 0x002fe2000fffe0ff */
[----:B------:R-:W-:Y:S01]  /*1e30*/  UMOV UR7, UR29 ;  /* 0x0000001d00077c82 */ /* 0x000fe20008000000 */
[----:B--2---:R-:W-:Y:S01]  /*1e40*/  UMOV UR4, UR6 ;  /* 0x0000000600047c82 */ /* 0x004fe20008000000 */
[----:B------:R-:W-:Y:S09]  /*1e50*/  BRA.U UP2, `(.L_x_31) ;  /* 0xfffffffd02487547 */ /* 0x000ff2000b83ffff */
.L_x_25:
[----:B------:R-:W-:Y:S01]  /*1e60*/  ULEA UR4, UR6, UR13, 0x3 ;  /* 0x0000000d06047291 */ /* 0x000fe2000f8e18ff */
[----:B-1-3--:R-:W-:Y:S01]  /*1e70*/  SHF.L.U32 R0, R12, 0x1f, RZ ;  /* 0x0000001f0c007819 */ /* 0x00afe200000006ff */
[----:B------:R-:W-:Y:S01]  /*1e80*/  @!P1 SYNCS.ARRIVE.TRANS64.A1T0 RZ, [UR13+0x58], RZ ;  /* 0x000058ffffff99a7 */ /* 0x000fe2000810000d */
[----:B------:R-:W-:-:S06]  /*1e90*/  UISETP.GT.AND UP0, UPT, UR42, UR41, UPT ;  /* 0x000000292a00728c */ /* 0x000fcc000bf04270 */
[----:B--2-4-:R1:W2:Y:S03]  /*1ea0*/  SYNCS.PHASECHK.TRANS64.TRYWAIT P0, [UR4+0x20], R0 ;  /* 0x00002000ff0075a7 */ /* 0x0142a60008001104 */
[----:B------:R-:W-:Y:S05]  /*1eb0*/  BRA.U !UP0, `(.L_x_32) ;  /* 0x0000000108c07547 */ /* 0x000fea000b800000 */
[----:B------:R-:W-:Y:S01]  /*1ec0*/  UIADD3 UR25, UPT, UPT, UR48, UR7, URZ ;  /* 0x0000000730197290 */ /* 0x000fe2000fffe0ff */
[----:B------:R-:W-:-:S11]  /*1ed0*/  UMOV UR4, UR6 ;  /* 0x0000000600047c82 */ /* 0x000fd60008000000 */
.L_x_38:
[----:B------:R-:W-:Y:S01]  /*1ee0*/  ULEA UR17, UR4, UR13, 0x3 ;  /* 0x0000000d04117291 */ /* 0x000fe2000f8e18ff */
[----:B--2---:R-:W-:Y:S01]  /*1ef0*/  @P3 MOV R2, 0x1800 ;  /* 0x0000180000023802 */ /* 0x004fe20000000f00 */
[----:B--2-4-:R-:W-:Y:S10]  /*1f00*/  @P0 BRA `(.L_x_33) ;  /* 0x00000000000c0947 */ /* 0x014ff40003800000 */
[----:B------:R-:W-:-:S04]  /*1f10*/  SHF.L.U32 R3, R12, 0x1f, RZ ;  /* 0x0000001f0c037819 */ /* 0x000fc800000006ff */
[----:B------:R-:W2:Y:S02]  /*1f20*/  SYNCS.PHASECHK.TRANS64.TRYWAIT P0, [UR17+0x20], R3 ;  /* 0x00002003ff0075a7 */ /* 0x000ea40008001111 */
[----:B--2---:R-:W-:Y:S05]  /*1f30*/  @!P0 BRA `(.L_x_34) ;  /* 0x0000004c00908947 */ /* 0x004fea0003800000 */
.L_x_33:
[----:B------:R2:W-:Y:S01]  /*1f40*/  @P3 SYNCS.ARRIVE.TRANS64 RZ, [UR17], R2 ;  /* 0x00000002ffff39a7 */ /* 0x0005e20008000011 */
[----:B------:R-:W-:-:S04]  /*1f50*/  ULOP3.LUT UR5, UR21, 0x2, URZ, 0xfc, !UPT ;  /* 0x0000000215057892 */ /* 0x000fc8000f8efcff */
[----:B------:R-:W-:-:S09]  /*1f60*/  UISETP.NE.AND UP0, UPT, UR5, 0x2, UPT ;  /* 0x000000020500788c */ /* 0x000fd2000bf05270 */
[----:B------:R-:W-:Y:S05]  /*1f70*/  BRA.U UP0, `(.L_x_35) ;  /* 0x0000000100047547 */ /* 0x000fea000b800000 */
[----:B------:R-:W-:Y:S05]  /*1f80*/  BPT.TRAP 0x1 ;  /* 0x000000040000795c */ /* 0x000fea0000300000 */
.L_x_35:
[----:B------:R-:W-:Y:S04]  /*1f90*/  BSSY.RECONVERGENT B0, `(.L_x_36) ;  /* 0x0000003000007945 */ /* 0x000fe80003800200 */
[----:B------:R-:W-:Y:S05]  /*1fa0*/  @!P2 BRA `(.L_x_37) ;  /* 0x000000000004a947 */ /* 0x000fea0003800000 */
[----:B------:R-:W-:Y:S05]  /*1fb0*/  BPT.TRAP 0x1 ;  /* 0x000000040000795c */ /* 0x000fea0000300000 */
.L_x_37:
[----:B------:R-:W-:Y:S05]  /*1fc0*/  BSYNC.RECONVERGENT B0 ;  /* 0x0000000000007941 */ /* 0x000fea0003800200 */
.L_x_36:
[----:B------:R-:W-:Y:S02]  /*1fd0*/  UIADD3 UR5, UPT, UPT, UR4, 0x1, URZ ;  /* 0x0000000104057890 */ /* 0x000fe4000fffe0ff */
[----:B------:R-:W-:Y:S02]  /*1fe0*/  UIADD3 UR14, UP1, UPT, UR26, 0x80, URZ ;  /* 0x000000801a0e7890 */ /* 0x000fe4000ff3e0ff */
[----:B------:R-:W-:Y:S02]  /*1ff0*/  UISETP.NE.AND UP0, UPT, UR5, 0x4, UPT ;  /* 0x000000040500788c */ /* 0x000fe4000bf05270 */
[----:B------:R-:W-:Y:S02]  /*2000*/  ULEA UR16, UR4, UR30, 0xb ;  /* 0x0000001e04107291 */ /* 0x000fe4000f8e58ff */
[----:B------:R-:W-:Y:S02]  /*2010*/  USEL UR8, URZ, 0x1, UP0 ;  /* 0x00000001ff087887 */ /* 0x000fe40008000000 */
[----:B------:R-:W-:-:S02]  /*2020*/  USEL UR6, UR5, URZ, UP0 ;  /* 0x000000ff05067287 */ /* 0x000fc40008000000 */
[----:B------:R-:W-:Y:S02]  /*2030*/  UIADD3 UR22, UP0, UPT, UR26, 0x180, URZ ;  /* 0x000001801a167890 */ /* 0x000fe4000ff1e0ff */
[----:B------:R-:W-:Y:S01]  /*2040*/  LOP3.LUT R12, R12, UR8, RZ, 0x3c, !PT ;  /* 0x000000080c0c7c12 */ /* 0x000fe2000f8e3cff */
[----:B------:R-:W-:Y:S02]  /*2050*/  ULEA UR8, UR4, UR13, 0xa ;  /* 0x0000000d04087291 */ /* 0x000fe4000f8e50ff */
[----:B------:R-:W-:Y:S01]  /*2060*/  ULEA UR5, UR6, UR13, 0x3 ;  /* 0x0000000d06057291 */ /* 0x000fe2000f8e18ff */
[----:B-1----:R-:W-:Y:S01]  /*2070*/  SHF.L.U32 R0, R12, 0x1f, RZ ;  /* 0x0000001f0c007819 */ /* 0x002fe200000006ff */
[----:B------:R-:W-:Y:S02]  /*2080*/  USHF.L.U32 UR18, UR7, 0x5, URZ ;  /* 0x0000000507127899 */ /* 0x000fe400080006ff */
[----:B------:R-:W-:Y:S02]  /*2090*/  ULOP3.LUT UR17, UR17, 0xfefffff8, URZ, 0xc0, !UPT ;  /* 0xfefffff811117892 */ /* 0x000fe4000f8ec0ff */
[----:B------:R-:W-:-:S02]  /*20a0*/  UIADD3.X UR15, UPT, UPT, URZ, UR27, URZ, UP1, !UPT ;  /* 0x0000001bff0f7290 */ /* 0x000fc40008ffe4ff */
[----:B------:R-:W-:Y:S01]  /*20b0*/  UPRMT UR4, URZ, 0x5410, UR24 ;  /* 0x00005410ff047896 */ /* 0x000fe20008000018 */
[----:B------:R3:W4:Y:S01]  /*20c0*/  SYNCS.PHASECHK.TRANS64.TRYWAIT P0, [UR5+0x20], R0 ;  /* 0x00002000ff0075a7 */ /* 0x0007220008001105 */
[----:B------:R-:W-:Y:S02]  /*20d0*/  UIADD3 UR8, UPT, UPT, UR8, 0x4400, URZ ;  /* 0x0000440008087890 */ /* 0x000fe4000fffe0ff */
[----:B------:R-:W-:Y:S01]  /*20e0*/  UIADD3.X UR23, UPT, UPT, URZ, UR27, URZ, UP0, !UPT ;  /* 0x0000001bff177290 */ /* 0x000fe200087fe4ff */
[----:B------:R-:W-:Y:S01]  /*20f0*/  UMOV UR32, 0x0 ;  /* 0x0000000000207882 */ /* 0x000fe20000000000 */
[----:B------:R-:W-:Y:S01]  /*2100*/  UMOV UR33, 0x10000000 ;  /* 0x1000000000217882 */ /* 0x000fe20000000000 */
[----:B------:R-:W-:Y:S01]  /*2110*/  UMOV UR19, UR35 ;  /* 0x0000002300137c82 */ /* 0x000fe20008000000 */
[----:B------:R-:W-:Y:S01]  /*2120*/  UMOV UR20, UR36 ;  /* 0x0000002400147c82 */ /* 0x000fe20008000000 */
[----:B------:R-:W-:Y:S01]  /*2130*/  UMOV UR12, UR36 ;  /* 0x00000024000c7c82 */ /* 0x000fe20008000000 */
[----:B------:R-:W-:Y:S01]  /*2140*/  UMOV UR9, UR17 ;  /* 0x0000001100097c82 */ /* 0x000fe20008000000 */
[----:B------:R-:W-:Y:S01]  /*2150*/  UMOV UR10, UR18 ;  /* 0x00000012000a7c82 */ /* 0x000fe20008000000 */
[----:B------:R1:W-:Y:S01]  /*2160*/  UTMALDG.3D.MULTICAST.2CTA [UR16], [UR14], UR4, desc[UR32] ;  /* 0x000020100e0073b4 */ /* 0x0003e20008211804 */
[----:B------:R-:W-:-:S04]  /*2170*/  UIADD3 UR7, UPT, UPT, UR7, 0x1, URZ ;  /* 0x0000000107077890 */ /* 0x000fc8000fffe0ff */
[----:B------:R-:W-:Y:S01]  /*2180*/  UISETP.NE.AND UP0, UPT, UR7, UR25, UPT ;  /* 0x000000190700728c */ /* 0x000fe2000bf05270 */
[----:B------:R3:W-:Y:S01]  /*2190*/  UTMALDG.3D.2CTA [UR8], [UR22], desc[UR32] ;  /* 0x00002008160075b4 */ /* 0x0007e20008211000 */
[----:B-1----:R-:W-:-:S07]  /*21a0*/  UMOV UR4, UR6 ;  /* 0x0000000600047c82 */ /* 0x002fce0008000000 */
[----:B---3--:R-:W-:Y:S05]  /*21b0*/  BRA.U UP0, `(.L_x_38) ;  /* 0xfffffffd00487547 */ /* 0x008fea000b83ffff */
.L_x_32:
[C---:B------:R-:W-:Y:S01]  /*21c0*/  LEA R3, R11.reuse, UR13, 0x3 ;  /* 0x0000000d0b037c11 */ /* 0x040fe2000f8e18ff */
[----:B------:R-:W-:Y:S01]  /*21d0*/  NOP ;  /* 0x0000000000007918 */ /* 0x000fe20000000000 */
[----:B-1----:R-:W-:Y:S02]  /*21e0*/  SHF.L.U32 R0, R10, 0x1f, RZ ;  /* 0x0000001f0a007819 */ /* 0x002fe400000006ff */
[----:B------:R-:W-:Y:S02]  /*21f0*/  LEA R4, R11, UR13, 0x4 ;  /* 0x0000000d0b047c11 */ /* 0x000fe4000f8e20ff */
[----:B--2-4-:R-:W1:Y:S02]  /*2200*/  SYNCS.PHASECHK.TRANS64.TRYWAIT P0, [R3+URZ+0x60], R0 ;  /* 0x00006000030075a7 */ /* 0x014e6400080011ff */
[----:B-1----:R-:W-:Y:S05]  /*2210*/  @!P0 BRA `(.L_x_39) ;  /* 0x0000004800f08947 */ /* 0x002fea0003800000 */
.L_x_116:
[----:B------:R-:W2:Y:S01]  /*2220*/  LDS.128 R4, [R4+0xf0] ;  /* 0x0000f00004047984 */ /* 0x000ea20000000c00 */
[----:B------:R-:W-:Y:S01]  /*2230*/  UISETP.GE.AND UP0, UPT, UR40, 0x1, UPT ;  /* 0x000000012800788c */ /* 0x000fe2000bf06270 */
[----:B------:R-:W-:Y:S01]  /*2240*/  @!PT LDS RZ, [RZ] ;  /* 0x00000000fffff984 */ /* 0x000fe20000000800 */
[----:B------:R-:W-:Y:S01]  /*2250*/  @!PT LDS RZ, [RZ] ;  /* 0x00000000fffff984 */ /* 0x000fe20000000800 */
[----:B------:R-:W-:Y:S01]  /*2260*/  @!PT LDS RZ, [RZ] ;  /* 0x00000000fffff984 */ /* 0x000fe20000000800 */
[----:B------:R-:W-:Y:S01]  /*2270*/  @!PT LDS RZ, [RZ] ;  /* 0x00000000fffff984 */ /* 0x000fe20000000800 */
[----:B------:R3:W-:Y:S06]  /*2280*/  MEMBAR.ALL.CTA ;  /* 0x0000000000007992 */ /* 0x0007ec0000008000 */
[----:B---3--:R-:W3:Y:S01]  /*2290*/  FENCE.VIEW.ASYNC.S ;  /* 0x00000000000073c6 */ /* 0x008ee20000000000 */
[----:B--2---:R-:W-:-:S13]  /*22a0*/  LOP3.LUT P0, RZ, R6, 0x1, RZ, 0xc0, !PT ;  /* 0x0000000106ff7812 */ /* 0x004fda000780c0ff */
[----:B---3--:R-:W-:Y:S01]  /*22b0*/  VOTEU.ANY UP1, P0 ;  /* 0x0000000000ff7886 */ /* 0x008fe20000020100 */
[----:B------:R-:W-:-:S13]  /*22c0*/  PLOP3.LUT P0, PT, PT, PT, UP1, 0x80, 0x8 ;  /* 0x000000000008781c */ /* 0x000fda0003f0f018 */
[----:B-1----:R-:W-:Y:S02]  /*22d0*/  @P0 LOP3.LUT R0, R5, 0xffff, RZ, 0xc0, !PT ;  /* 0x0000ffff05000812 */ /* 0x002fe400078ec0ff */
[----:B------:R-:W-:Y:S02]  /*22e0*/  @P0 MOV R2, R4 ;  /* 0x0000000400020202 */ /* 0x000fe40000000f00 */
[----:B------:R-:W-:Y:S01]  /*22f0*/  @P0 R2UR UR5, R0 ;  /* 0x00000000000502ca */ /* 0x000fe200000e0000 */
[----:B------:R-:W-:Y:S01]  /*2300*/  VIADD R0, R3, 0x70 ;  /* 0x0000007003007836 */ /* 0x000fe20000000000 */
[----:B------:R-:W-:Y:S02]  /*2310*/  @P0 SHF.R.U32.HI R4, RZ, 0x10, R5 ;  /* 0x00000010ff040819 */ /* 0x000fe40000011605 */
[----:B------:R-:W-:Y:S02]  /*2320*/  @P0 R2UR UR7, R2 ;  /* 0x00000000020702ca */ /* 0x000fe400000e0000 */
[----:B------:R-:W-:-:S02]  /*2330*/  PRMT R0, RZ, 0x654, R0 ;  /* 0x00000654ff007816 */ /* 0x000fc40000000000 */
[----:B------:R-:W-:Y:S02]  /*2340*/  @P0 R2UR UR4, R4 ;  /* 0x00000000040402ca */ /* 0x000fe400000e0000 */
[----:B------:R1:W-:Y:S03]  /*2350*/  SYNCS.ARRIVE.TRANS64.RED.A1T0 RZ, [R0+URZ], RZ ;  /* 0x000000ff00ff79a7 */ /* 0x0003e600081004ff */
[----:B------:R-:W-:-:S04]  /*2360*/  @UP1 UMOV UR31, UR5 ;  /* 0x00000005001f1c82 */ /* 0x000fc80008000000 */
[----:B------:R-:W-:-:S04]  /*2370*/  @UP1 UMOV UR37, UR7 ;  /* 0x0000000700251c82 */ /* 0x000fc80008000000 */
[----:B------:R-:W-:Y:S01]  /*2380*/  @UP1 UMOV UR36, UR4 ;  /* 0x0000000400241c82 */ /* 0x000fe20008000000 */
[----:B------:R-:W-:Y:S05]  /*2390*/  BRA.U !UP0, `(.L_x_40) ;  /* 0x0000000108d47547 */ /* 0x000fea000b800000 */
[----:B------:R-:W2:Y:S01]  /*23a0*/  LDCU.128 UR16, c[0x0][0xb10] ;  /* 0x00016200ff1077ac */ /* 0x000ea20008000c00 */
[----:B------:R-:W3:Y:S01]  /*23b0*/  LDCU UR12, c[0x0][0xb20] ;  /* 0x00016400ff0c77ac */ /* 0x000ee20008000800 */
[----:B------:R-:W4:Y:S01]  /*23c0*/  LDCU UR20, c[0x0][0xb0c] ;  /* 0x00016180ff1477ac */ /* 0x000f220008000800 */
[----:B------:R-:W1:Y:S01]  /*23d0*/  LDCU.64 UR8, c[0x0][0xb28] ;  /* 0x00016500ff0877ac */ /* 0x000e620008000a00 */
[----:B------:R-:W-:Y:S02]  /*23e0*/  UISETP.NE.AND UP3, UPT, UR40, 0x1, UPT ;  /* 0x000000012800788c */ /* 0x000fe4000bf65270 */
[----:B--2---:R-:W-:Y:S02]  /*23f0*/  UIMAD.WIDE.U32 UR10, UR38, UR19, URZ ;  /* 0x00000013260a72a5 */ /* 0x004fe4000f8e00ff */
[----:B------:R-:W-:Y:S02]  /*2400*/  UIMAD.WIDE.U32 UR4, UR39, UR16, URZ ;  /* 0x00000010270472a5 */ /* 0x000fe4000f8e00ff */
[----:B------:R-:W-:-:S02]  /*2410*/  UISETP.NE.AND UP0, UPT, UR18, 0x1, UPT ;  /* 0x000000011200788c */ /* 0x000fc4000bf05270 */
[----:B------:R-:W-:Y:S01]  /*2420*/  UIMAD.WIDE.U32 UR22, UR31, UR19, URZ ;  /* 0x000000131f1672a5 */ /* 0x000fe2000f8e00ff */
[----:B------:R-:W-:Y:S02]  /*2430*/  UMOV UR10, UR11 ;  /* 0x0000000b000a7c82 */ /* 0x000fe40008000000 */
[----:B------:R-:W-:Y:S01]  /*2440*/  UMOV UR4, UR5 ;  /* 0x0000000500047c82 */ /* 0x000fe20008000000 */
[----:B---3--:R-:W-:Y:S02]  /*2450*/  USHF.R.U32.HI UR10, URZ, UR12, UR10 ;  /* 0x0000000cff0a7299 */ /* 0x008fe4000801160a */
[----:B----4-:R-:W-:Y:S02]  /*2460*/  UISETP.NE.AND UP2, UPT, UR20, 0x1, UPT ;  /* 0x000000011400788c */ /* 0x010fe4000bf45270 */
[----:B------:R-:W-:Y:S02]  /*2470*/  USHF.R.U32.HI UR4, URZ, UR17, UR4 ;  /* 0x00000011ff047299 */ /* 0x000fe40008011604 */
[----:B------:R-:W-:-:S02]  /*2480*/  USEL UR5, UR38, UR10, !UP0 ;  /* 0x0000000a26057287 */ /* 0x000fc4000c000000 */
[----:B------:R-:W-:Y:S02]  /*2490*/  USEL UR7, UR39, UR4, !UP2 ;  /* 0x0000000427077287 */ /* 0x000fe4000d000000 */
[----:B-1----:R-:W-:Y:S01]  /*24a0*/  UIMAD.WIDE.U32 UR10, UR5, UR8, URZ ;  /* 0x00000008050a72a5 */ /* 0x002fe2000f8e00ff */
[----:B------:R-:W-:Y:S01]  /*24b0*/  UMOV UR4, UR23 ;  /* 0x0000001700047c82 */ /* 0x000fe20008000000 */
[----:B------:R-:W-:Y:S02]  /*24c0*/  UIMAD.WIDE.U32 UR14, UR37, UR16, URZ ;  /* 0x00000010250e72a5 */ /* 0x000fe4000f8e00ff */
[----:B------:R-:W-:-:S03]  /*24d0*/  UIMAD.WIDE.U32 UR22, UR7, UR8, URZ ;  /* 0x00000008071672a5 */ /* 0x000fc6000f8e00ff */
[----:B------:R-:W-:Y:S01]  /*24e0*/  UMOV UR10, UR11 ;  /* 0x0000000b000a7c82 */ /* 0x000fe20008000000 */
[----:B------:R-:W-:Y:S02]  /*24f0*/  USHF.R.U32.HI UR4, URZ, UR12, UR4 ;  /* 0x0000000cff047299 */ /* 0x000fe40008011604 */
[----:B------:R-:W-:Y:S01]  /*2500*/  @UP3 USHF.R.U32.HI UR5, URZ, UR9, UR10 ;  /* 0x00000009ff053299 */ /* 0x000fe2000801160a */
[----:B------:R-:W-:Y:S01]  /*2510*/  UMOV UR14, UR15 ;  /* 0x0000000f000e7c82 */ /* 0x000fe20008000000 */
[----:B------:R-:W-:Y:S01]  /*2520*/  UMOV UR22, UR23 ;  /* 0x0000001700167c82 */ /* 0x000fe20008000000 */
[----:B------:R-:W-:Y:S02]  /*2530*/  USHF.R.U32.HI UR17, URZ, UR17, UR14 ;  /* 0x00000011ff117299 */ /* 0x000fe4000801160e */
[----:B------:R-:W-:Y:S02]  /*2540*/  USEL UR4, UR31, UR4, !UP0 ;  /* 0x000000041f047287 */ /* 0x000fe4000c000000 */
[----:B------:R-:W-:-:S02]  /*2550*/  @UP3 USHF.R.U32.HI UR7, URZ, UR9, UR22 ;  /* 0x00000009ff073299 */ /* 0x000fc40008011616 */
[----:B------:R-:W-:Y:S02]  /*2560*/  UIMAD UR10, UR40, UR5, URZ ;  /* 0x00000005280a72a4 */ /* 0x000fe4000f8e02ff */
[----:B------:R-:W-:Y:S02]  /*2570*/  USEL UR5, UR37, UR17, !UP2 ;  /* 0x0000001125057287 */ /* 0x000fe4000d000000 */
[----:B------:R-:W-:Y:S02]  /*2580*/  UIMAD UR12, UR40, UR7, URZ ;  /* 0x00000007280c72a4 */ /* 0x000fe4000f8e02ff */
[----:B------:R-:W-:Y:S02]  /*2590*/  UISETP.GE.AND UP0, UPT, UR4, UR10, UPT ;  /* 0x0000000a0400728c */ /* 0x000fe4000bf06270 */
[----:B------:R-:W-:Y:S02]  /*25a0*/  UIMAD.WIDE.U32 UR10, UR4, UR8, URZ ;  /* 0x00000008040a72a5 */ /* 0x000fe4000f8e00ff */
[----:B------:R-:W-:-:S02]  /*25b0*/  UISETP.GE.OR UP0, UPT, UR5, UR12, UP0 ;  /* 0x0000000c0500728c */ /* 0x000fc40008706670 */
[----:B------:R-:W-:Y:S02]  /*25c0*/  UIMAD.WIDE.U32 UR14, UR5, UR8, URZ ;  /* 0x00000008050e72a5 */ /* 0x000fe4000f8e00ff */
[----:B------:R-:W-:Y:S01]  /*25d0*/  UIADD3 UR12, UPT, UPT, -UR5, URZ, URZ ;  /* 0x000000ff050c7290 */ /* 0x000fe2000fffe1ff */
[----:B------:R-:W-:Y:S01]  /*25e0*/  UMOV UR10, UR11 ;  /* 0x0000000b000a7c82 */ /* 0x000fe20008000000 */
[----:B------:R-:W-:Y:S02]  /*25f0*/  UIADD3 UR11, UPT, UPT, -UR4, URZ, URZ ;  /* 0x000000ff040b7290 */ /* 0x000fe4000fffe1ff */
[----:B------:R-:W-:-:S03]  /*2600*/  USHF.R.U32.HI UR10, URZ, UR9, UR10 ;  /* 0x00000009ff0a7299 */ /* 0x000fc6000801160a */
[----:B------:R-:W-:Y:S01]  /*2610*/  @!UP0 UMOV UR8, UR15 ;  /* 0x0000000f00088c82 */ /* 0x000fe20008000000 */
[----:B------:R-:W-:Y:S02]  /*2620*/  UIMAD UR11, UR18, UR11, UR31 ;  /* 0x0000000b120b72a4 */ /* 0x000fe4000f8e021f */
[----:B------:R-:W-:Y:S02]  /*2630*/  USEL UR10, UR4, UR10, !UP3 ;  /* 0x0000000a040a7287 */ /* 0x000fe4000d800000 */
[----:B------:R-:W-:Y:S02]  /*2640*/  @!UP0 USHF.R.U32.HI UR8, URZ, UR9, UR8 ;  /* 0x00000009ff088299 */ /* 0x000fe40008011608 */
[----:B------:R-:W-:Y:S02]  /*2650*/  UIADD3 UR9, UPT, UPT, -UR10, URZ, URZ ;  /* 0x000000ff0a097290 */ /* 0x000fe4000fffe1ff */
[----:B------:R-:W-:Y:S02]  /*2660*/  @!UP0 USEL UR8, UR5, UR8, !UP3 ;  /* 0x0000000805088287 */ /* 0x000fe4000d800000 */
[----:B------:R-:W-:-:S02]  /*2670*/  UIMAD UR9, UR40, UR9, UR4 ;  /* 0x00000009280972a4 */ /* 0x000fc4000f8e0204 */
[----:B------:R-:W-:Y:S02]  /*2680*/  @!UP0 UIADD3 UR10, UPT, UPT, UR10, -UR8, URZ ;  /* 0x800000080a0a8290 */ /* 0x000fe4000fffe0ff */
[----:B------:R-:W-:Y:S02]  /*2690*/  @!UP0 UIMAD UR8, UR9, UR7, UR8 ;  /* 0x00000007090882a4 */ /* 0x000fe4000f8e0208 */
[----:B------:R-:W-:Y:S02]  /*26a0*/  @!UP0 UIMAD UR4, UR40, UR10, UR5 ;  /* 0x0000000a280482a4 */ /* 0x000fe4000f8e0205 */
[----:B------:R-:W-:Y:S02]  /*26b0*/  UIMAD UR7, UR20, UR12, UR37 ;  /* 0x0000000c140772a4 */ /* 0x000fe4000f8e0225 */
[----:B------:R-:W-:Y:S01]  /*26c0*/  UIMAD UR31, UR4, UR18, UR11 ;  /* 0x00000012041f72a4 */ /* 0x000fe2000f8e020b */
[----:B------:R-:W-:Y:S02]  /*26d0*/  @!UP0 UMOV UR5, UR8 ;  /* 0x0000000800058c82 */ /* 0x000fe40008000000 */
[----:B------:R-:W-:-:S12]  /*26e0*/  UIMAD UR37, UR5, UR20, UR7 ;  /* 0x00000014052572a4 */ /* 0x000fd8000f8e0207 */
.L_x_40:
[----:B------:R-:W2:Y:S02]  /*26f0*/  LDCU UR4, c[0x0][0xb30] ;  /* 0x00016600ff0477ac */ /* 0x000ea40008000800 */
[----:B--2---:R-:W-:-:S09]  /*2700*/  UISETP.NE.AND UP0, UPT, UR4, 0x1, UPT ;  /* 0x000000010400788c */ /* 0x004fd2000bf05270 */
[----:B------:R-:W-:Y:S05]  /*2710*/  BRA.U UP0, `(.L_x_41) ;  /* 0x0000000100447547 */ /* 0x000fea000b800000 */
[----:B------:R-:W2:Y:S01]  /*2720*/  LDCU.128 UR16, c[0x0][0xb10] ;  /* 0x00016200ff1077ac */ /* 0x000ea20008000c00 */
[----:B------:R-:W3:Y:S01]  /*2730*/  LDCU UR10, c[0x0][0xb0c] ;  /* 0x00016180ff0a77ac */ /* 0x000ee20008000800 */
[----:B------:R-:W4:Y:S01]  /*2740*/  LDCU UR7, c[0x0][0xb20] ;  /* 0x00016400ff0777ac */ /* 0x000f220008000800 */
[----:B--2---:R-:W-:Y:S02]  /*2750*/  UIMAD.WIDE.U32 UR8, UR37, UR16, URZ ;  /* 0x00000010250872a5 */ /* 0x004fe4000f8e00ff */
[----:B------:R-:W-:Y:S02]  /*2760*/  UIMAD.WIDE.U32 UR4, UR31, UR19, URZ ;  /* 0x000000131f0472a5 */ /* 0x000fe4000f8e00ff */
[----:B---3--:R-:W-:Y:S02]  /*2770*/  UISETP.NE.AND UP2, UPT, UR10, 0x1, UPT ;  /* 0x000000010a00788c */ /* 0x008fe4000bf45270 */
[----:B------:R-:W-:Y:S01]  /*2780*/  UISETP.NE.AND UP0, UPT, UR18, 0x1, UPT ;  /* 0x000000011200788c */ /* 0x000fe2000bf05270 */
[----:B------:R-:W-:-:S02]  /*2790*/  UMOV UR8, UR9 ;  /* 0x0000000900087c82 */ /* 0x000fc40008000000 */
[----:B------:R-:W-:Y:S01]  /*27a0*/  UMOV UR4, UR5 ;  /* 0x0000000500047c82 */ /* 0x000fe20008000000 */
[----:B------:R-:W-:Y:S02]  /*27b0*/  USHF.R.U32.HI UR17, URZ, UR17, UR8 ;  /* 0x00000011ff117299 */ /* 0x000fe40008011608 */
[----:B----4-:R-:W-:Y:S02]  /*27c0*/  USHF.R.U32.HI UR4, URZ, UR7, UR4 ;  /* 0x00000007ff047299 */ /* 0x010fe40008011604 */
[----:B------:R-:W-:Y:S02]  /*27d0*/  USEL UR5, UR37, UR17, !UP2 ;  /* 0x0000001125057287 */ /* 0x000fe4000d000000 */
[----:B------:R-:W-:-:S04]  /*27e0*/  USEL UR4, UR31, UR4, !UP0 ;  /* 0x000000041f047287 */ /* 0x000fc8000c000000 */
[----:B------:R-:W-:Y:S02]  /*27f0*/  UIADD3 UR7, UPT, UPT, UR5, -UR4, URZ ;  /* 0x8000000405077290 */ /* 0x000fe4000fffe0ff */
[----:B------:R-:W-:Y:S02]  /*2800*/  UIADD3 UR4, UPT, UPT, -UR5, UR4, URZ ;  /* 0x0000000405047290 */ /* 0x000fe4000fffe1ff */
[----:B------:R-:W-:Y:S02]  /*2810*/  UIMAD UR31, UR7, UR18, UR31 ;  /* 0x00000012071f72a4 */ /* 0x000fe4000f8e021f */
[----:B------:R-:W-:-:S12]  /*2820*/  UIMAD UR37, UR4, UR10, UR37 ;  /* 0x0000000a042572a4 */ /* 0x000fd8000f8e0225 */
.L_x_41:
[----:B------:R-:W-:Y:S01]  /*2830*/  VIADD R11, R11, 0x1 ;  /* 0x000000010b0b7836 */ /* 0x000fe20000000000 */
[----:B------:R-:W-:Y:S01]  /*2840*/  PLOP3.LUT P1, PT, PT, PT, PT, 0x80, 0x8 ;  /* 0x000000000008781c */ /* 0x000fe20003f2f070 */
[----:B------:R-:W-:Y:S02]  /*2850*/  UIADD3 UR46, UPT, UPT, UR37, UR58, URZ ;  /* 0x0000003a252e7290 */ /* 0x000fe4000fffe0ff */
[----:B------:R-:W-:Y:S01]  /*2860*/  UIADD3 UR45, UPT, UPT, UR31, UR55, URZ ;  /* 0x000000371f2d7290 */ /* 0x000fe2000fffe0ff */
[----:B------:R-:W-:-:S04]  /*2870*/  ISETP.NE.AND P0, PT, R11, 0x2, PT ;  /* 0x000000020b00780c */ /* 0x000fc80003f05270 */
[----:B-1----:R-:W-:Y:S02]  /*2880*/  SEL R0, RZ, 0x1, P0 ;  /* 0x00000001ff007807 */ /* 0x002fe40000000000 */
[----:B------:R-:W-:Y:S02]  /*2890*/  SEL R11, R11, RZ, P0 ;  /* 0x000000ff0b0b7207 */ /* 0x000fe40000000000 */
[----:B------:R-:W-:Y:S01]  /*28a0*/  LOP3.LUT R10, R10, R0, RZ, 0x3c, !PT ;  /* 0x000000000a0a7212 */ /* 0x000fe200078e3cff */
[----:B------:R-:W-:Y:S06]  /*28b0*/  BRA.U UP1, `(.L_x_42) ;  /* 0xfffffff101447547 */ /* 0x000fec000b83ffff */
[----:B------:R-:W-:Y:S01]  /*28c0*/  UIADD3 UR13, UPT, UPT, UR13, 0x20, URZ ;  /* 0x000000200d0d7890 */ /* 0x000fe2000fffe0ff */
[----:B------:R-:W-:-:S03]  /*28d0*/  SHF.L.U32 R2, R12, 0x1f, RZ ;  /* 0x0000001f0c027819 */ /* 0x000fc600000006ff */
[----:B------:R-:W-:-:S09]  /*28e0*/  ULEA UR4, UR6, UR13, 0x3 ;  /* 0x0000000d06047291 */ /* 0x000fd2000f8e18ff */
[----:B------:R-:W1:Y:S02]  /*28f0*/  SYNCS.PHASECHK.TRANS64.TRYWAIT P0, [UR4], R2 ;  /* 0x00000002ff0075a7 */ /* 0x000e640008001104 */
[----:B-1----:R-:W-:Y:S05]  /*2900*/  @!P0 BRA `(.L_x_43) ;  /* 0x0000004400488947 */ /* 0x002fea0003800000 */
.L_x_118:
[----:B------:R-:W-:-:S04]  /*2910*/  UIADD3 UR4, UPT, UPT, UR6, 0x1, URZ ;  /* 0x0000000106047890 */ /* 0x000fc8000fffe0ff */
[----:B------:R-:W-:-:S04]  /*2920*/  UISETP.NE.AND UP0, UPT, UR4, 0x4, UPT ;  /* 0x000000040400788c */ /* 0x000fc8000bf05270 */
[----:B------:R-:W-:Y:S02]  /*2930*/  USEL UR6, URZ, 0x1, UP0 ;  /* 0x00000001ff067887 */ /* 0x000fe40008000000 */
[----:B------:R-:W-:-:S04]  /*2940*/  USEL UR4, UR4, URZ, UP0 ;  /* 0x000000ff04047287 */ /* 0x000fc80008000000 */
[----:B------:R-:W-:Y:S01]  /*2950*/  ULEA UR5, UR4, UR13, 0x3 ;  /* 0x0000000d04057291 */ /* 0x000fe2000f8e18ff */
[----:B-1----:R-:W-:-:S04]  /*2960*/  LOP3.LUT R2, R12, UR6, RZ, 0x3c, !PT ;  /* 0x000000060c027c12 */ /* 0x002fc8000f8e3cff */
[----:B------:R-:W-:-:S04]  /*2970*/  SHF.L.U32 R3, R2, 0x1f, RZ ;  /* 0x0000001f02037819 */ /* 0x000fc800000006ff */
[----:B------:R-:W1:Y:S02]  /*2980*/  SYNCS.PHASECHK.TRANS64.TRYWAIT P0, [UR5], R3 ;  /* 0x00000003ff0075a7 */ /* 0x000e640008001105 */
[----:B-1----:R-:W-:Y:S05]  /*2990*/  @!P0 BRA `(.L_x_44) ;  /* 0x00000044003c8947 */ /* 0x002fea0003800000 */
.L_x_120:
[----:B------:R-:W-:-:S04]  /*29a0*/  UIADD3 UR4, UPT, UPT, UR4, 0x1, URZ ;  /* 0x0000000104047890 */ /* 0x000fc8000fffe0ff */
[----:B------:R-:W-:-:S04]  /*29b0*/  UISETP.NE.AND UP0, UPT, UR4, 0x4, UPT ;  /* 0x000000040400788c */ /* 0x000fc8000bf05270 */
[----:B------:R-:W-:Y:S02]  /*29c0*/  USEL UR6, URZ, 0x1, UP0 ;  /* 0x00000001ff067887 */ /* 0x000fe40008000000 */
[----:B------:R-:W-:-:S04]  /*29d0*/  USEL UR4, UR4, URZ, UP0 ;  /* 0x000000ff04047287 */ /* 0x000fc80008000000 */
[----:B------:R-:W-:Y:S01]  /*29e0*/  ULEA UR5, UR4, UR13, 0x3 ;  /* 0x0000000d04057291 */ /* 0x000fe2000f8e18ff */
[----:B------:R-:W-:-:S04]  /*29f0*/  LOP3.LUT R2, R2, UR6, RZ, 0x3c, !PT ;  /* 0x0000000602027c12 */ /* 0x000fc8000f8e3cff */
[----:B-1----:R-:W-:-:S04]  /*2a00*/  SHF.L.U32 R3, R2, 0x1f, RZ ;  /* 0x0000001f02037819 */ /* 0x002fc800000006ff */
[----:B------:R-:W1:Y:S02]  /*2a10*/  SYNCS.PHASECHK.TRANS64.TRYWAIT P0, [UR5], R3 ;  /* 0x00000003ff0075a7 */ /* 0x000e640008001105 */
[----:B-1----:R-:W-:Y:S05]  /*2a20*/  @!P0 BRA `(.L_x_45) ;  /* 0x0000004400308947 */ /* 0x002fea0003800000 */
.L_x_122:
[----:B------:R-:W-:-:S04]  /*2a30*/  UIADD3 UR4, UPT, UPT, UR4, 0x1, URZ ;  /* 0x0000000104047890 */ /* 0x000fc8000fffe0ff */
[----:B------:R-:W-:-:S04]  /*2a40*/  UISETP.NE.AND UP0, UPT, UR4, 0x4, UPT ;  /* 0x000000040400788c */ /* 0x000fc8000bf05270 */
[----:B------:R-:W-:Y:S02]  /*2a50*/  USEL UR5, URZ, 0x1, UP0 ;  /* 0x00000001ff057887 */ /* 0x000fe40008000000 */
[----:B------:R-:W-:-:S04]  /*2a60*/  USEL UR4, UR4, URZ, UP0 ;  /* 0x000000ff04047287 */ /* 0x000fc80008000000 */
[----:B------:R-:W-:Y:S01]  /*2a70*/  ULEA UR4, UR4, UR13, 0x3 ;  /* 0x0000000d04047291 */ /* 0x000fe2000f8e18ff */
[----:B------:R-:W-:-:S04]  /*2a80*/  LOP3.LUT R2, R2, UR5, RZ, 0x3c, !PT ;  /* 0x0000000502027c12 */ /* 0x000fc8000f8e3cff */
[----:B------:R-:W-:Y:S01]  /*2a90*/  SHF.L.U32 R2, R2, 0x1f, RZ ;  /* 0x0000001f02027819 */ /* 0x000fe200000006ff */
[----:B-1----:R-:W-:-:S07]  /*2aa0*/  IMAD.U32 R0, RZ, RZ, UR4 ;  /* 0x00000004ff007e24 */ /* 0x002fce000f8e00ff */
.L_x_46:
[----:B-1----:R1:W2:Y:S02]  /*2ab0*/  SYNCS.PHASECHK.TRANS64.TRYWAIT P0, [R0+URZ], R2 ;  /* 0x00000002000075a7 */ /* 0x0022a400080011ff */
[----:B--2---:R-:W-:Y:S05]  /*2ac0*/  @!P0 NANOSLEEP.SYNCS 0x989680 ;  /* 0x009896800000895d */ /* 0x004fea0003900000 */
[----:B------:R-:W2:Y:S02]  /*2ad0*/  @!P0 SYNCS.PHASECHK.TRANS64 P0, [R0+URZ], R2 ;  /* 0x00000002000085a7 */ /* 0x000ea400080010ff */
[----:B--2---:R-:W-:Y:S05]  /*2ae0*/  @P0 EXIT ;  /* 0x000000000000094d */ /* 0x004fea0003800000 */
[----:B------:R-:W-:Y:S05]  /*2af0*/  BRA `(.L_x_46) ;  /* 0xfffffffc00ec7947 */ /* 0x000fea000383ffff */
.L_x_22:
[----:B------:R-:W1:Y:S02]  /*2b00*/  S2UR UR4, SR_CgaCtaId ;  /* 0x00000000000479c3 */ /* 0x000e640000008800 */
[----:B-1----:R-:W-:-:S04]  /*2b10*/  UISETP.NE.AND UP0, UPT, UR4, URZ, UPT ;  /* 0x000000ff0400728c */ /* 0x002fc8000bf05270 */
[----:B------:R-:W-:-:S09]  /*2b20*/  UISETP.NE.OR UP0, UPT, UR13, 0x1, UP0 ;  /* 0x000000010d00788c */ /* 0x000fd20008705670 */
[----:B------:R-:W-:Y:S05]  /*2b30*/  BRA.U UP0, `(.L_x_47) ;  /* 0x00000005004c7547 */ /* 0x000fea000b800000 */
[----:B------:R-:W1:Y:S01]  /*2b40*/  S2UR UR5, SR_CgaCtaId ;  /* 0x00000000000579c3 */ /* 0x000e620000008800 */
[----:B------:R-:W-:Y:S01]  /*2b50*/  UMOV UR4, 0x400 ;  /* 0x0000040000047882 */ /* 0x000fe20000000000 */
[----:B------:R-:W-:Y:S01]  /*2b60*/  ISETP.GE.U32.AND P2, PT, R0, 0x4, PT ;  /* 0x000000040000780c */ /* 0x000fe20003f46070 */
[----:B------:R-:W-:Y:S01]  /*2b70*/  IMAD.MOV.U32 R12, RZ, RZ, 0x1 ;  /* 0x00000001ff0c7424 */ /* 0x000fe200078e00ff */
[----:B------:R-:W-:Y:S02]  /*2b80*/  CS2R R10, SRZ ;  /* 0x00000000000a7805 */ /* 0x000fe4000001ff00 */
[----:B------:R-:W-:Y:S01]  /*2b90*/  CS2R R8, SRZ ;  /* 0x0000000000087805 */ /* 0x000fe2000001ff00 */
[----:B-1----:R-:W-:-:S03]  /*2ba0*/  ULEA UR6, UR5, UR4, 0x18 ;  /* 0x0000000405067291 */ /* 0x002fc6000f8ec0ff */
[----:B------:R-:W-:-:S09]  /*2bb0*/  UMOV UR5, URZ ;  /* 0x000000ff00057c82 */ /* 0x000fd20008000000 */
.L_x_51:
[----:B------:R-:W-:Y:S02]  /*2bc0*/  LEA R2, R8, UR6, 0x3 ;  /* 0x0000000608027c11 */ /* 0x000fe4000f8e18ff */
[----:B------:R-:W-:-:S03]  /*2bd0*/  SHF.L.U32 R4, R9, 0x1f, RZ ;  /* 0x0000001f09047819 */ /* 0x000fc600000006ff */
[----:B------:R-:W-:Y:S01]  /*2be0*/  VIADD R5, R2, 0xd0 ;  /* 0x000000d002057836 */ /* 0x000fe20000000000 */
[----:B------:R-:W1:Y:S02]  /*2bf0*/  SYNCS.PHASECHK.TRANS64.TRYWAIT P0, [R2+URZ+0xc0], R4 ;  /* 0x0000c004020075a7 */ /* 0x000e6400080011ff */
[----:B-1----:R-:W-:Y:S05]  /*2c00*/  @!P0 BRA `(.L_x_48) ;  /* 0x0000004000d08947 */ /* 0x002fea0003800000 */
.L_x_123:
[----:B------:R-:W-:Y:S01]  /*2c10*/  ULEA UR4, UR5, UR6, 0x3 ;  /* 0x0000000605047291 */ /* 0x000fe2000f8e18ff */
[----:B-1----:R-:W-:Y:S01]  /*2c20*/  PRMT R2, RZ, 0x654, R5 ;  /* 0x00000654ff027816 */ /* 0x002fe20000000005 */
[----:B------:R-:W-:Y:S01]  /*2c30*/  @!P2 IMAD.MOV.U32 R4, RZ, RZ, 0x10 ;  /* 0x00000010ff04a424 */ /* 0x000fe200078e00ff */
[----:B------:R-:W-:Y:S01]  /*2c40*/  SHF.L.U32 R5, R12, 0x1f, RZ ;  /* 0x0000001f0c057819 */ /* 0x000fe200000006ff */
[----:B------:R-:W-:Y:S01]  /*2c50*/  UIADD3 UR7, UPT, UPT, UR4, 0x60, URZ ;  /* 0x0000006004077890 */ /* 0x000fe2000fffe0ff */
[----:B------:R1:W-:Y:S05]  /*2c60*/  SYNCS.ARRIVE.TRANS64.RED.A1T0 RZ, [R2+URZ], RZ ;  /* 0x000000ff02ff79a7 */ /* 0x0003ea00081004ff */
[----:B------:R-:W-:Y:S01]  /*2c70*/  IMAD.U32 R6, RZ, RZ, UR7 ;  /* 0x00000007ff067e24 */ /* 0x000fe2000f8e00ff */
[----:B------:R-:W2:Y:S04]  /*2c80*/  SYNCS.PHASECHK.TRANS64.TRYWAIT P0, [UR4+0x70], R5 ;  /* 0x00007005ff0075a7 */ /* 0x000ea80008001104 */
[----:B------:R-:W-:Y:S01]  /*2c90*/  PRMT R6, R0, 0x654, R6 ;  /* 0x0000065400067816 */ /* 0x000fe20000000006 */
[----:B-12---:R-:W-:Y:S06]  /*2ca0*/  @!P0 BRA `(.L_x_49) ;  /* 0x0000004000bc8947 */ /* 0x006fec0003800000 */
.L_x_125:
[----:B------:R-:W-:Y:S01]  /*2cb0*/  ULEA UR8, UR5, UR6, 0x4 ;  /* 0x0000000605087291 */ /* 0x000fe2000f8e20ff */
[----:B------:R-:W-:Y:S01]  /*2cc0*/  SEL R3, R6, R3, !P2 ;  /* 0x0000000306037207 */ /* 0x000fe20005000000 */
[----:B------:R-:W-:Y:S01]  /*2cd0*/  UIADD3 UR9, UPT, UPT, UR4, 0x60, URZ ;  /* 0x0000006004097890 */ /* 0x000fe2000fffe0ff */
[----:B-1----:R-:W-:Y:S01]  /*2ce0*/  LEA R2, R11, UR6, 0x3 ;  /* 0x000000060b027c11 */ /* 0x002fe2000f8e18ff */
[----:B------:R-:W-:Y:S01]  /*2cf0*/  UIADD3 UR8, UPT, UPT, UR8, 0xf0, URZ ;  /* 0x000000f008087890 */ /* 0x000fe2000fffe0ff */
[----:B------:R1:W-:Y:S01]  /*2d00*/  @!P2 SYNCS.ARRIVE.TRANS64.RED RZ, [R3+URZ], R4 ;  /* 0x0000000403ffa9a7 */ /* 0x0003e200080004ff */
[----:B------:R-:W-:Y:S01]  /*2d10*/  UIADD3 UR4, UPT, UPT, UR5, 0x1, URZ ;  /* 0x0000000105047890 */ /* 0x000fe2000fffe0ff */
[----:B------:R-:W-:-:S03]  /*2d20*/  VIADD R8, R8, 0x1 ;  /* 0x0000000108087836 */ /* 0x000fc60000000000 */
[----:B------:R-:W-:Y:S02]  /*2d30*/  UISETP.NE.AND UP0, UPT, UR4, 0x2, UPT ;  /* 0x000000020400788c */ /* 0x000fe4000bf05270 */
[----:B------:R-:W-:Y:S01]  /*2d40*/  ISETP.NE.AND P0, PT, R8, 0x2, PT ;  /* 0x000000020800780c */ /* 0x000fe20003f05270 */
[----:B------:R-:W-:Y:S06]  /*2d50*/  UGETNEXTWORKID.BROADCAST [UR8], [UR9] ;  /* 0x00000000080073ca */ /* 0x000fec0008000100 */
[----:B------:R-:W-:Y:S02]  /*2d60*/  USEL UR7, URZ, 0x1, UP0 ;  /* 0x00000001ff077887 */ /* 0x000fe40008000000 */
[----:B------:R-:W-:-:S04]  /*2d70*/  USEL UR5, UR4, URZ, UP0 ;  /* 0x000000ff04057287 */ /* 0x000fc80008000000 */
[----:B------:R-:W-:Y:S02]  /*2d80*/  LOP3.LUT R12, R12, UR7, RZ, 0x3c, !PT ;  /* 0x000000070c0c7c12 */ /* 0x000fe4000f8e3cff */
[----:B-1----:R-:W-:-:S04]  /*2d90*/  SHF.L.U32 R4, R10, 0x1f, RZ ;  /* 0x0000001f0a047819 */ /* 0x002fc800000006ff */
[----:B------:R-:W1:Y:S02]  /*2da0*/  SYNCS.PHASECHK.TRANS64.TRYWAIT P1, [R2+URZ+0x60], R4 ;  /* 0x00006004020075a7 */ /* 0x000e6400080211ff */
[----:B-1----:R-:W-:Y:S05]  /*2db0*/  @!P1 BRA `(.L_x_50) ;  /* 0x0000004000909947 */ /* 0x002fea0003800000 */
.L_x_126:
[C---:B-1----:R-:W-:Y:S01]  /*2dc0*/  LEA R4, R11.reuse, UR6, 0x4 ;  /* 0x000000060b047c11 */ /* 0x042fe2000f8e20ff */
[----:B------:R-:W-:Y:S01]  /*2dd0*/  VIADD R2, R2, 0x70 ;  /* 0x0000007002027836 */ /* 0x000fe20000000000 */
[----:B------:R-:W-:Y:S01]  /*2de0*/  SEL R8, R8, RZ, P0 ;  /* 0x000000ff08087207 */ /* 0x000fe20000000000 */
[----:B------:R-:W-:-:S03]  /*2df0*/  VIADD R11, R11, 0x1 ;  /* 0x000000010b0b7836 */ /* 0x000fc60000000000 */
[----:B------:R-:W1:Y:S01]  /*2e00*/  LDS.128 R4, [R4+0xf0] ;  /* 0x0000f00004047984 */ /* 0x000e620000000c00 */
[----:B------:R-:W-:Y:S02]  /*2e10*/  PRMT R2, RZ, 0x654, R2 ;  /* 0x00000654ff027816 */ /* 0x000fe40000000002 */
[C---:B------:R-:W-:Y:S01]  /*2e20*/  ISETP.NE.AND P1, PT, R11.reuse, 0x2, PT ;  /* 0x000000020b00780c */ /* 0x040fe20003f25270 */
[----:B------:R-:W-:Y:S01]  /*2e30*/  @!PT LDS RZ, [RZ] ;  /* 0x00000000fffff984 */ /* 0x000fe20000000800 */
[----:B------:R-:W-:Y:S01]  /*2e40*/  @!PT LDS RZ, [RZ] ;  /* 0x00000000fffff984 */ /* 0x000fe20000000800 */
[----:B------:R-:W-:Y:S01]  /*2e50*/  @!PT LDS RZ, [RZ] ;  /* 0x00000000fffff984 */ /* 0x000fe20000000800 */
[----:B------:R-:W-:Y:S01]  /*2e60*/  @!PT LDS RZ, [RZ] ;  /* 0x00000000fffff984 */ /* 0x000fe20000000800 */
[----:B------:R2:W-:Y:S06]  /*2e70*/  MEMBAR.ALL.CTA ;  /* 0x0000000000007992 */ /* 0x0005ec0000008000 */
[----:B--2---:R-:W2:Y:S01]  /*2e80*/  FENCE.VIEW.ASYNC.S ;  /* 0x00000000000073c6 */ /* 0x004ea20000000000 */
[----:B------:R-:W-:Y:S01]  /*2e90*/  SEL R11, R11, RZ, P1 ;  /* 0x000000ff0b0b7207 */ /* 0x000fe20000800000 */
[----:B--2---:R2:W-:Y:S01]  /*2ea0*/  SYNCS.ARRIVE.TRANS64.RED.A1T0 RZ, [R2+URZ], RZ ;  /* 0x000000ff02ff79a7 */ /* 0x0045e200081004ff */
[----:B-1----:R-:W-:-:S02]  /*2eb0*/  LOP3.LUT P3, RZ, R6, 0x1, RZ, 0xc0, !PT ;  /* 0x0000000106ff7812 */ /* 0x002fc4000786c0ff */
[----:B------:R-:W-:-:S04]  /*2ec0*/  SEL R4, RZ, 0x1, P1 ;  /* 0x00000001ff047807 */ /* 0x000fc80000800000 */
[----:B------:R-:W-:Y:S02]  /*2ed0*/  LOP3.LUT R10, R10, R4, RZ, 0x3c, !PT ;  /* 0x000000040a0a7212 */ /* 0x000fe400078e3cff */
[----:B--2---:R-:W-:-:S04]  /*2ee0*/  SEL R2, RZ, 0x1, P0 ;  /* 0x00000001ff027807 */ /* 0x004fc80000000000 */
[----:B------:R-:W-:Y:S01]  /*2ef0*/  LOP3.LUT R9, R9, R2, RZ, 0x3c, !PT ;  /* 0x0000000209097212 */ /* 0x000fe200078e3cff */
[----:B------:R-:W-:Y:S06]  /*2f00*/  @P3 BRA `(.L_x_51) ;  /* 0xfffffffc002c3947 */ /* 0x000fec000383ffff */
[----:B------:R-:W-:Y:S01]  /*2f10*/  ULEA UR4, UR5, UR6, 0x3 ;  /* 0x0000000605047291 */ /* 0x000fe2000f8e18ff */
[----:B------:R-:W-:-:S08]  /*2f20*/  SHF.L.U32 R2, R12, 0x1f, RZ ;  /* 0x0000001f0c027819 */ /* 0x000fd000000006ff */
[----:B------:R-:W1:Y:S02]  /*2f30*/  SYNCS.PHASECHK.TRANS64 P0, [UR4+0x70], R2 ;  /* 0x00007002ff0075a7 */ /* 0x000e640008001004 */
[----:B-1----:R-:W-:Y:S05]  /*2f40*/  @P0 BRA `(.L_x_52) ;  /* 0x0000000000080947 */ /* 0x002fea0003800000 */
[----:B------:R-:W1:Y:S02]  /*2f50*/  SYNCS.PHASECHK.TRANS64.TRYWAIT P0, [UR4+0x70], R2 ;  /* 0x00007002ff0075a7 */ /* 0x000e640008001104 */
[----:B-1----:R-:W-:Y:S05]  /*2f60*/  @!P0 BRA `(.L_x_53) ;  /* 0x0000004000388947 */ /* 0x002fea0003800000 */
.L_x_52:
[----:B------:R-:W-:-:S04]  /*2f70*/  UIADD3 UR7, UPT, UPT, UR5, 0x1, URZ ;  /* 0x0000000105077890 */ /* 0x000fc8000fffe0ff */
[----:B------:R-:W-:-:S04]  /*2f80*/  UISETP.NE.AND UP0, UPT, UR7, 0x2, UPT ;  /* 0x000000020700788c */ /* 0x000fc8000bf05270 */
[----:B------:R-:W-:Y:S02]  /*2f90*/  USEL UR8, URZ, 0x1, UP0 ;  /* 0x00000001ff087887 */ /* 0x000fe40008000000 */
[----:B------:R-:W-:-:S04]  /*2fa0*/  USEL UR7, UR7, URZ, UP0 ;  /* 0x000000ff07077287 */ /* 0x000fc80008000000 */
[----:B------:R-:W-:Y:S01]  /*2fb0*/  ULEA UR7, UR7, UR6, 0x3 ;  /* 0x0000000607077291 */ /* 0x000fe2000f8e18ff */
[----:B-1----:R-:W-:-:S04]  /*2fc0*/  LOP3.LUT R2, R12, UR8, RZ, 0x3c, !PT ;  /* 0x000000080c027c12 */ /* 0x002fc8000f8e3cff */
[----:B------:R-:W-:-:S04]  /*2fd0*/  SHF.L.U32 R0, R2, 0x1f, RZ ;  /* 0x0000001f02007819 */ /* 0x000fc800000006ff */
[----:B------:R-:W1:Y:S02]  /*2fe0*/  SYNCS.PHASECHK.TRANS64 P0, [UR7+0x70], R0 ;  /* 0x00007000ff0075a7 */ /* 0x000e640008001007 */
[----:B-1----:R-:W-:Y:S05]  /*2ff0*/  @P0 EXIT ;  /* 0x000000000000094d */ /* 0x002fea0003800000 */
[----:B------:R-:W-:Y:S02]  /*3000*/  SHF.L.U32 R2, R2, 0x1f, RZ ;  /* 0x0000001f02027819 */ /* 0x000fe400000006ff */
[----:B------:R-:W-:-:S07]  /*3010*/  MOV R0, UR7 ;  /* 0x0000000700007c02 */ /* 0x000fce0008000f00 */
.L_x_54:
[----:B-1----:R1:W2:Y:S02]  /*3020*/  SYNCS.PHASECHK.TRANS64.TRYWAIT P0, [R0+URZ+0x70], R2 ;  /* 0x00007002000075a7 */ /* 0x0022a400080011ff */
[----:B--2---:R-:W-:Y:S05]  /*3030*/  @!P0 NANOSLEEP.SYNCS 0x989680 ;  /* 0x009896800000895d */ /* 0x004fea0003900000 */
[----:B------:R-:W2:Y:S02]  /*3040*/  @!P0 SYNCS.PHASECHK.TRANS64 P0, [R0+URZ+0x70], R2 ;  /* 0x00007002000085a7 */ /* 0x000ea400080010ff */
[----:B--2---:R-:W-:Y:S05]  /*3050*/  @P0 EXIT ;  /* 0x000000000000094d */ /* 0x004fea0003800000 */
[----:B------:R-:W-:Y:S05]  /*3060*/  BRA `(.L_x_54) ;  /* 0xfffffffc00ec7947 */ /* 0x000fea000383ffff */
.L_x_47:
[----:B------:R-:W-:Y:S05]  /*3070*/  BRA.U UP4, `(.L_x_55) ;  /* 0x0000001104887547 */ /* 0x000fea000b800000 */
[----:B------:R-:W1:Y:S01]  /*3080*/  S2UR UR7, SR_CgaCtaId ;  /* 0x00000000000779c3 */ /* 0x000e620000008800 */
[----:B------:R-:W-:Y:S01]  /*3090*/  UMOV UR4, 0x40 ;  /* 0x0000004000047882 */ /* 0x000fe20000000000 */
[----:B------:R-:W-:Y:S01]  /*30a0*/  NOP ;  /* 0x0000000000007918 */ /* 0x000fe20000000000 */
[----:B------:R-:W-:Y:S01]  /*30b0*/  UMOV UR6, 0x400 ;  /* 0x0000040000067882 */ /* 0x000fe20000000000 */
[----:B-1----:R-:W-:Y:S02]  /*30c0*/  ULEA UR5, UR7, UR4, 0x18 ;  /* 0x0000000407057291 */ /* 0x002fe4000f8ec0ff */
[----:B------:R-:W-:-:S07]  /*30d0*/  ULEA UR6, UR7, UR6, 0x18 ;  /* 0x0000000607067291 */ /* 0x000fce000f8ec0ff */
[----:B------:R-:W1:Y:S02]  /*30e0*/  LDS.U8 R0, [UR5+0x1c] ;  /* 0x00001c05ff007984 */ /* 0x000e640008000000 */
[----:B-1----:R-:W-:-:S13]  /*30f0*/  ISETP.NE.AND P0, PT, R0, RZ, PT ;  /* 0x000000ff0000720c */ /* 0x002fda0003f05270 */
[----:B------:R-:W-:Y:S05]  /*3100*/  @P0 BRA `(.L_x_56) ;  /* 0x0000000400080947 */ /* 0x000fea0003800000 */
[----:B------:R-:W-:Y:S02]  /*3110*/  UISETP.NE.U32.AND UP1, UPT, UR27, 0x1, UPT ;  /* 0x000000011b00788c */ /* 0x000fe4000bf25070 */
[----:B------:R-:W-:-:S07]  /*3120*/  UIADD3 UR7, UPT, UPT, UR5, 0x8, URZ ;  /* 0x0000000805077890 */ /* 0x000fce000fffe0ff */
[----:B------:R-:W-:Y:S05]  /*3130*/  BRA.U !UP1, `(.L_x_57) ;  /* 0x00000001099c7547 */ /* 0x000fea000b800000 */
[----:B------:R-:W-:Y:S01]  /*3140*/  ELECT P0, URZ, PT ;  /* 0x0000000000ff782f */ /* 0x000fe20003800000 */
[----:B------:R-:W-:-:S12]  /*3150*/  BSSY B0, `(.L_x_57) ;  /* 0x0000025000007945 */ /* 0x000fd80003800000 */
[----:B------:R-:W-:Y:S05]  /*3160*/  @!P0 BRA `(.L_x_58) ;  /* 0x00000000008c8947 */ /* 0x000fea0003800000 */
[----:B------:R-:W-:-:S05]  /*3170*/  UMOV UR4, 0x10 ;  /* 0x0000001000047882 */ /* 0x000fca0000000000 */
[----:B------:R-:W-:Y:S04]  /*3180*/  DEPBAR.LE SB1, 0x36 ;  /* 0x00009d800000791a */ /* 0x000fe80000000000 */
[----:B------:R-:W1:Y:S02]  /*3190*/  UTCATOMSWS.2CTA.FIND_AND_SET.ALIGN UP0, UR4, UR4 ;  /* 0x00000004000475e3 */ /* 0x000e640008200800 */
[----:B-1----:R-:W-:Y:S01]  /*31a0*/  MOV R10, UR4 ;  /* 0x00000004000a7c02 */ /* 0x002fe20008000f00 */
[----:B------:R-:W-:Y:S06]  /*31b0*/  BRA.U UP0, `(.L_x_59) ;  /* 0x0000000100187547 */ /* 0x000fec000b800000 */
.L_x_60:
[----:B------:R-:W-:Y:S05]  /*31c0*/  NANOSLEEP 0x64 ;  /* 0x000000640000795d */ /* 0x000fea0003800000 */
[----:B------:R-:W-:-:S05]  /*31d0*/  UMOV UR4, 0x10 ;  /* 0x0000001000047882 */ /* 0x000fca0000000000 */
[----:B------:R-:W-:Y:S04]  /*31e0*/  DEPBAR.LE SB1, 0x36 ;  /* 0x00009d800000791a */ /* 0x000fe80000000000 */
[----:B------:R-:W1:Y:S02]  /*31f0*/  UTCATOMSWS.2CTA.FIND_AND_SET.ALIGN UP0, UR4, UR4 ;  /* 0x00000004000475e3 */ /* 0x000e640008200800 */
[----:B-1----:R-:W-:Y:S01]  /*3200*/  MOV R10, UR4 ;  /* 0x00000004000a7c02 */ /* 0x002fe20008000f00 */
[----:B------:R-:W-:Y:S05]  /*3210*/  BRA.U !UP0, `(.L_x_60) ;  /* 0xfffffffd08e87547 */ /* 0x000fea000b83ffff */
.L_x_59:
[----:B------:R-:W1:Y:S01]  /*3220*/  LDS R6, [UR5+0x10] ;  /* 0x00001005ff067984 */ /* 0x000e620008000800 */
[----:B------:R-:W-:Y:S01]  /*3230*/  IMAD.U32 R0, RZ, RZ, UR6 ;  /* 0x00000006ff007e24 */ /* 0x000fe2000f8e00ff */
[----:B------:R-:W-:-:S03]  /*3240*/  MOV R4, UR29 ;  /* 0x0000001d00047c02 */ /* 0x000fc60008000f00 */
[----:B------:R-:W-:Y:S01]  /*3250*/  VIADD R0, R0, 0x110 ;  /* 0x0000011000007836 */ /* 0x000fe20000000000 */
[----:B-1----:R-:W-:-:S04]  /*3260*/  SHF.L.U32 R6, R6, 0x1f, RZ ;  /* 0x0000001f06067819 */ /* 0x002fc800000006ff */
[----:B------:R-:W1:Y:S02]  /*3270*/  SYNCS.PHASECHK.TRANS64.TRYWAIT P0, [UR5+0x8], R6 ;  /* 0x00000806ff0075a7 */ /* 0x000e640008001105 */
[----:B-1----:R-:W-:Y:S05]  /*3280*/  @P0 BRA `(.L_x_61) ;  /* 0x0000000000080947 */ /* 0x002fea0003800000 */
[----:B------:R-:W1:Y:S02]  /*3290*/  SYNCS.PHASECHK.TRANS64.TRYWAIT P0, [UR5+0x8], R6 ;  /* 0x00000806ff0075a7 */ /* 0x000e640008001105 */
[----:B-1----:R-:W-:Y:S05]  /*32a0*/  @!P0 BRA `(.L_x_62) ;  /* 0x0000003c00808947 */ /* 0x002fea0003800000 */
.L_x_61:
[----:B------:R-:W-:Y:S01]  /*32b0*/  PRMT R4, R4, 0x654, R0 ;  /* 0x0000065404047816 */ /* 0x000fe20000000000 */
[----:B------:R-:W-:Y:S01]  /*32c0*/  HFMA2 R0, -RZ, RZ, 0, 5.9604644775390625e-08 ;  /* 0x00000001ff007431 */ /* 0x000fe200000001ff */
[----:B------:R-:W-:Y:S01]  /*32d0*/  UPRMT UR4, UR29, 0x654, UR7 ;  /* 0x000006541d047896 */ /* 0x000fe20008000007 */
[----:B------:R-:W-:Y:S02]  /*32e0*/  IMAD.MOV.U32 R8, RZ, RZ, 0xffff ;  /* 0x0000ffffff087424 */ /* 0x000fe400078e00ff */
[----:B-1----:R-:W-:Y:S02]  /*32f0*/  IMAD.MOV.U32 R6, RZ, RZ, 0x4 ;  /* 0x00000004ff067424 */ /* 0x002fe400078e00ff */
[----:B------:R-:W-:Y:S01]  /*3300*/  IMAD.SHL.U32 R9, R10, 0x20, RZ ;  /* 0x000000200a097824 */ /* 0x000fe200078e00ff */
[----:B------:R-:W-:Y:S02]  /*3310*/  MOV R5, UR4 ;  /* 0x0000000400057c02 */ /* 0x000fe40008000f00 */
[-C--:B------:R-:W-:Y:S01]  /*3320*/  SHF.L.U32 R8, R8, R10.reuse, RZ ;  /* 0x0000000a08087219 */ /* 0x080fe200000006ff */
[----:B------:R1:W-:Y:S01]  /*3330*/  SYNCS.ARRIVE.TRANS64.RED RZ, [UR4], R6 ;  /* 0x00000006ffff79a7 */ /* 0x0003e20008000404 */
[----:B------:R-:W-:Y:S01]  /*3340*/  SHF.L.U32 R7, R0, R10, RZ ;  /* 0x0000000a00077219 */ /* 0x000fe200000006ff */
[----:B------:R1:W-:Y:S04]  /*3350*/  STS [UR6+0x110], R9 ;  /* 0x00011009ff007988 */ /* 0x0003e80008000806 */
[----:B------:R1:W-:Y:S04]  /*3360*/  STAS [R4.64], R10 ;  /* 0x0000000a04007dbd */ /* 0x0003e8000c0008ff */
[----:B------:R1:W-:Y:S04]  /*3370*/  ATOMS.OR RZ, [UR5+0x14], R8 ;  /* 0x00001408ffff798c */ /* 0x0003e8000b000005 */
[----:B------:R1:W-:Y:S04]  /*3380*/  ATOMS.OR RZ, [UR5+0x18], R7 ;  /* 0x00001807ffff798c */ /* 0x0003e8000b000005 */
[----:B------:R1:W-:Y:S02]  /*3390*/  ATOMS.XOR RZ, [UR5+0x10], R0 ;  /* 0x00001000ffff798c */ /* 0x0003e4000b800005 */
.L_x_58:
[----:B------:R-:W-:Y:S05]  /*33a0*/  BSYNC B0 ;  /* 0x0000000000007941 */ /* 0x000fea0003800000 */
.L_x_57:
[----:B------:R-:W-:Y:S05]  /*33b0*/  BRA.U UP1, `(.L_x_63) ;  /* 0x00000001016c7547 */ /* 0x000fea000b800000 */
[----:B------:R-:W-:-:S03]  /*33c0*/  UMOV UR4, 0xffffffff ;  /* 0xffffffff00047882 */ /* 0x000fc60000000000 */
[----:B------:R-:W-:Y:S05]  /*33d0*/  BRA.DIV UR4, `(.L_x_64) ;  /* 0x0000003e044c7947 */ /* 0x000fea000b800000 */
[----:B------:R-:W-:-:S13]  /*33e0*/  ELECT P0, URZ, PT ;  /* 0x0000000000ff782f */ /* 0x000fda0003800000 */
.L_x_130:
[----:B------:R-:W-:Y:S05]  /*33f0*/  @!P0 BRA `(.L_x_63) ;  /* 0x00000000005c8947 */ /* 0x000fea0003800000 */
[----:B-1----:R-:W1:Y:S02]  /*3400*/  LDS R4, [UR5+0x10] ;  /* 0x00001005ff047984 */ /* 0x002e640008000800 */
[----:B-1----:R-:W-:-:S04]  /*3410*/  SHF.L.U32 R4, R4, 0x1f, RZ ;  /* 0x0000001f04047819 */ /* 0x002fc800000006ff */
[----:B------:R-:W1:Y:S02]  /*3420*/  SYNCS.PHASECHK.TRANS64.TRYWAIT P0, [UR5+0x8], R4 ;  /* 0x00000804ff0075a7 */ /* 0x000e640008001105 */
[----:B-1----:R-:W-:Y:S05]  /*3430*/  @P0 BRA `(.L_x_65) ;  /* 0x0000000000080947 */ /* 0x002fea0003800000 */
[----:B------:R-:W1:Y:S02]  /*3440*/  SYNCS.PHASECHK.TRANS64.TRYWAIT P0, [UR5+0x8], R4 ;  /* 0x00000804ff0075a7 */ /* 0x000e640008001105 */
[----:B-1----:R-:W-:Y:S05]  /*3450*/  @!P0 BRA `(.L_x_66) ;  /* 0x0000003c00508947 */ /* 0x002fea0003800000 */
.L_x_65:
[----:B------:R-:W2:Y:S01]  /*3460*/  LDS R6, [UR6+0x110] ;  /* 0x00011006ff067984 */ /* 0x000ea20008000800 */
[----:B-1----:R-:W-:Y:S02]  /*3470*/  HFMA2 R0, -RZ, RZ, 0, 5.9604644775390625e-08 ;  /* 0x00000001ff007431 */ /* 0x002fe400000001ff */
[----:B------:R-:W-:Y:S01]  /*3480*/  IMAD.MOV.U32 R4, RZ, RZ, 0xffff ;  /* 0x0000ffffff047424 */ /* 0x000fe200078e00ff */
[----:B------:R-:W-:Y:S01]  /*3490*/  UPRMT UR4, UR29, 0x654, UR7 ;  /* 0x000006541d047896 */ /* 0x000fe20008000007 */
[----:B--2---:R-:W-:-:S03]  /*34a0*/  IMAD.SHL.U32 R5, R6, 0x20, RZ ;  /* 0x0000002006057824 */ /* 0x004fc600078e00ff */
[-C--:B------:R-:W-:Y:S02]  /*34b0*/  SHF.L.U32 R4, R4, R6.reuse, RZ ;  /* 0x0000000604047219 */ /* 0x080fe400000006ff */
[----:B------:R-:W-:Y:S01]  /*34c0*/  SHF.L.U32 R6, R0, R6, RZ ;  /* 0x0000000600067219 */ /* 0x000fe200000006ff */
[----:B------:R2:W-:Y:S04]  /*34d0*/  STS [UR6+0x110], R5 ;  /* 0x00011005ff007988 */ /* 0x0005e80008000806 */
[----:B------:R2:W-:Y:S04]  /*34e0*/  ATOMS.OR RZ, [UR5+0x14], R4 ;  /* 0x00001404ffff798c */ /* 0x0005e8000b000005 */
[----:B------:R2:W-:Y:S01]  /*34f0*/  ATOMS.OR RZ, [UR5+0x18], R6 ;  /* 0x00001806ffff798c */ /* 0x0005e2000b000005 */
[----:B------:R-:W-:Y:S03]  /*3500*/  SYNCS.ARRIVE.TRANS64.RED.A1T0 RZ, [UR4], RZ ;  /* 0x000000ffffff79a7 */ /* 0x000fe60008100404 */
[----:B------:R2:W-:Y:S01]  /*3510*/  ATOMS.XOR RZ, [UR5+0x10], R0 ;  /* 0x00001000ffff798c */ /* 0x0005e2000b800005 */
[----:B------:R-:W-:Y:S05]  /*3520*/  BRA `(.L_x_63) ;  /* 0x0000000000107947 */ /* 0x000fea0003800000 */
.L_x_56:
[----:B------:R-:W-:Y:S02]  /*3530*/  MOV R0, 0xffffffff ;  /* 0xffffffff00007802 */ /* 0x000fe40000000f00 */
[----:B------:R-:W-:-:S03]  /*3540*/  MOV R4, 0x3570 ;  /* 0x0000357000047802 */ /* 0x000fc60000000f00 */
[----:B------:R1:W-:Y:S04]  /*3550*/  STS [UR6+0x110], R0 ;  /* 0x00011000ff007988 */ /* 0x0003e80008000806 */
[----:B-1---5:R-:W-:Y:S05]  /*3560*/  CALL.REL.NOINC `($__internal_1_$__cuda_sm10x_tcgen05_guardrail_trap_phase_invalid_during_alloc) ;  /* 0x0000004000587944 */ /* 0x022fea0003c00000 */
.L_x_63:
[----:B------:R-:W-:Y:S05]  /*3570*/  WARPSYNC.ALL ;  /* 0x0000000000007948 */ /* 0x000fea0003800000 */
[----:B------:R-:W3:Y:S01]  /*3580*/  S2UR UR4, SR_CgaCtaId ;  /* 0x00000000000479c3 */ /* 0x000ee20000008800 */
[----:B------:R-:W-:Y:S01]  /*3590*/  UMOV UR13, 0x400 ;  /* 0x00000400000d7882 */ /* 0x000fe20000000000 */
[----:B------:R-:W-:-:S06]  /*35a0*/  NOP ;  /* 0x0000000000007918 */ /* 0x000fcc0000000000 */
[----:B------:R-:W-:Y:S06]  /*35b0*/  BAR.ARV 0x6, 0xa0 ;  /* 0x0182800000007b1d */ /* 0x000fec0000002000 */
[----:B------:R-:W4:Y:S01]  /*35c0*/  LDCU UR6, c[0x0][0x38c] ;  /* 0x00007180ff0677ac */ /* 0x000f220008000800 */
[----:B------:R-:W-:Y:S01]  /*35d0*/  LOP3.LUT R3, R3, 0xffff, RZ, 0xc0, !PT ;  /* 0x0000ffff03037812 */ /* 0x000fe200078ec0ff */
[----:B-1----:R-:W-:Y:S01]  /*35e0*/  IMAD.MOV.U32 R9, RZ, RZ, 0x1 ;  /* 0x00000001ff097424 */ /* 0x002fe200078e00ff */
[----:B------:R-:W-:Y:S01]  /*35f0*/  LOP3.LUT R2, R2, 0xffff, RZ, 0xc0, !PT ;  /* 0x0000ffff02027812 */ /* 0x000fe200078ec0ff */
[----:B------:R-:W-:Y:S01]  /*3600*/  IMAD.MOV.U32 R8, RZ, RZ, RZ ;  /* 0x000000ffff087224 */ /* 0x000fe200078e00ff */
[----:B------:R-:W-:Y:S01]  /*3610*/  R2UR UR16, R3 ;  /* 0x00000000031072ca */ /* 0x000fe200000e0000 */
[----:B------:R-:W-:Y:S01]  /*3620*/  UMOV UR20, URZ ;  /* 0x000000ff00147c82 */ /* 0x000fe20008000000 */
[----:B------:R-:W-:-:S02]  /*3630*/  R2UR UR24, R2 ;  /* 0x00000000021872ca */ /* 0x000fc400000e0000 */
[----:B------:R-:W-:Y:S01]  /*3640*/  CS2R R2, SRZ ;  /* 0x0000000000027805 */ /* 0x000fe2000001ff00 */
[----:B------:R-:W-:Y:S01]  /*3650*/  UMOV UR10, URZ ;  /* 0x000000ff000a7c82 */ /* 0x000fe20008000000 */
[----:B---3--:R-:W-:Y:S02]  /*3660*/  ULEA UR13, UR4, UR13, 0x18 ;  /* 0x0000000d040d7291 */ /* 0x008fe4000f8ec0ff */
[----:B------:R-:W-:Y:S02]  /*3670*/  UISETP.NE.AND UP3, UPT, UR27, URZ, UPT ;  /* 0x000000ff1b00728c */ /* 0x000fe4000bf65270 */
[----:B------:R-:W-:Y:S02]  /*3680*/  UIADD3 UR5, UPT, UPT, UR13, 0x2400, URZ ;  /* 0x000024000d057890 */ /* 0x000fe4000fffe0ff */
[----:B------:R-:W-:Y:S02]  /*3690*/  UIADD3 UR4, UPT, UPT, UR13, 0x4400, URZ ;  /* 0x000044000d047890 */ /* 0x000fe4000fffe0ff */
[----:B----4-:R-:W-:Y:S01]  /*36a0*/  UIADD3 UR6, UPT, UPT, UR6, 0x1f, URZ ;  /* 0x0000001f06067890 */ /* 0x010fe2000fffe0ff */
[----:B--2---:R-:W1:Y:S01]  /*36b0*/  LDS R0, [UR13+0x110] ;  /* 0x0001100dff007984 */ /* 0x004e620008000800 */
[----:B------:R-:W-:-:S02]  /*36c0*/  USHF.R.U32.HI UR5, URZ, 0x4, UR5 ;  /* 0x00000004ff057899 */ /* 0x000fc40008011605 */
[----:B------:R-:W-:Y:S02]  /*36d0*/  USHF.R.S32.HI UR21, URZ, 0x1f, UR6 ;  /* 0x0000001fff157899 */ /* 0x000fe40008011406 */
[----:B------:R-:W-:Y:S02]  /*36e0*/  USHF.R.U32.HI UR4, URZ, 0x4, UR4 ;  /* 0x00000004ff047899 */ /* 0x000fe40008011604 */
[----:B------:R-:W-:Y:S02]  /*36f0*/  ULEA.HI UR21, UR21, UR6, URZ, 0x5 ;  /* 0x0000000615157291 */ /* 0x000fe4000f8f28ff */
[----:B------:R-:W-:Y:S02]  /*3700*/  ULOP3.LUT UR5, UR5, 0x3fff, URZ, 0xc0, !UPT ;  /* 0x00003fff05057892 */ /* 0x000fe4000f8ec0ff */
[----:B------:R-:W-:Y:S02]  /*3710*/  USHF.R.S32.HI UR21, URZ, 0x5, UR21 ;  /* 0x00000005ff157899 */ /* 0x000fe40008011415 */
[----:B------:R-:W-:-:S02]  /*3720*/  ULOP3.LUT UR18, UR4, 0x3fff, URZ, 0xc0, !UPT ;  /* 0x00003fff04127892 */ /* 0x000fc4000f8ec0ff */
[----:B------:R-:W-:Y:S02]  /*3730*/  UISETP.LT.AND UP0, UPT, UR21, 0x1, UPT ;  /* 0x000000011500788c */ /* 0x000fe4000bf01270 */
[----:B------:R-:W-:Y:S02]  /*3740*/  ULOP3.LUT UR17, UR5, 0x10000, URZ, 0xfc, !UPT ;  /* 0x0001000005117892 */ /* 0x000fe4000f8efcff */
[----:B------:R-:W-:Y:S02]  /*3750*/  ULOP3.LUT UR18, UR18, 0x10000, URZ, 0xfc, !UPT ;  /* 0x0001000012127892 */ /* 0x000fe4000f8efcff */
[----:B------:R-:W-:Y:S01]  /*3760*/  USEL UR25, UR21, 0x1, !UP0 ;  /* 0x0000000115197887 */ /* 0x000fe2000c000000 */
[----:B------:R-:W-:Y:S01]  /*3770*/  UMOV UR11, URZ ;  /* 0x000000ff000b7c82 */ /* 0x000fe20008000000 */
[----:B------:R-:W-:Y:S01]  /*3780*/  UMOV UR22, 0x0 ;  /* 0x0000000000167882 */ /* 0x000fe20000000000 */
[----:B------:R-:W-:Y:S01]  /*3790*/  UMOV UR23, 0x8100490 ;  /* 0x0810049000177882 */ /* 0x000fe20000000000 */
[----:B-1----:R-:W-:-:S15]  /*37a0*/  R2UR UR26, R0 ;  /* 0x00000000001a72ca */ /* 0x002fde00000e0000 */
.L_x_74:
[C---:B------:R-:W-:Y:S02]  /*37b0*/  LEA R0, R8.reuse, UR13, 0x3 ;  /* 0x0000000d08007c11 */ /* 0x040fe4000f8e18ff */
[----:B------:R-:W-:Y:S02]  /*37c0*/  SHF.L.U32 R4, R3, 0x1f, RZ ;  /* 0x0000001f03047819 */ /* 0x000fe400000006ff */
[----:B------:R-:W-:Y:S02]  /*37d0*/  LEA R5, R8, UR13, 0x4 ;  /* 0x0000000d08057c11 */ /* 0x000fe4000f8e20ff */
[----:B------:R-:W1:Y:S02]  /*37e0*/  SYNCS.PHASECHK.TRANS64.TRYWAIT P0, [R0+URZ+0x60], R4 ;  /* 0x00006004000075a7 */ /* 0x000e6400080011ff */
[----:B-1-3--:R-:W-:Y:S05]  /*37f0*/  @!P0 BRA `(.L_x_67) ;  /* 0x0000003800808947 */ /* 0x00afea0003800000 */
.L_x_131:
[----:B-1----:R-:W1:Y:S01]  /*3800*/  LDS.128 R4, [R5+0xf0] ;  /* 0x0000f00005047984 */ /* 0x002e620000000c00 */
[----:B------:R-:W-:Y:S02]  /*3810*/  VIADD R0, R0, 0x70 ;  /* 0x0000007000007836 */ /* 0x000fe40000000000 */
[----:B------:R-:W-:Y:S01]  /*3820*/  VIADD R8, R8, 0x1 ;  /* 0x0000000108087836 */ /* 0x000fe20000000000 */
[----:B------:R-:W-:Y:S01]  /*3830*/  @!PT LDS RZ, [RZ] ;  /* 0x00000000fffff984 */ /* 0x000fe20000000800 */
[----:B------:R-:W-:Y:S01]  /*3840*/  @!PT LDS RZ, [RZ] ;  /* 0x00000000fffff984 */ /* 0x000fe20000000800 */
[----:B------:R-:W-:Y:S01]  /*3850*/  @!PT LDS RZ, [RZ] ;  /* 0x00000000fffff984 */ /* 0x000fe20000000800 */
[----:B------:R-:W-:Y:S01]  /*3860*/  @!PT LDS RZ, [RZ] ;  /* 0x00000000fffff984 */ /* 0x000fe20000000800 */
[----:B------:R2:W-:Y:S06]  /*3870*/  MEMBAR.ALL.CTA ;  /* 0x0000000000007992 */ /* 0x0005ec0000008000 */
[----:B--2---:R-:W2:Y:S01]  /*3880*/  FENCE.VIEW.ASYNC.S ;  /* 0x00000000000073c6 */ /* 0x004ea20000000000 */
[----:B------:R-:W-:-:S04]  /*3890*/  PRMT R0, RZ, 0x654, R0 ;  /* 0x00000654ff007816 */ /* 0x000fc80000000000 */
[----:B--2---:R2:W-:Y:S01]  /*38a0*/  SYNCS.ARRIVE.TRANS64.RED.A1T0 RZ, [R0+URZ], RZ ;  /* 0x000000ff00ff79a7 */ /* 0x0045e200081004ff */
[----:B-1----:R-:W-:Y:S01]  /*38b0*/  LOP3.LUT P1, RZ, R6, 0x1, RZ, 0xc0, !PT ;  /* 0x0000000106ff7812 */ /* 0x002fe2000782c0ff */
[----:B--2---:R-:W-:-:S12]  /*38c0*/  BRA.U UP3, `(.L_x_68) ;  /* 0x0000000103cc7547 */ /* 0x004fd8000b800000 */
[----:B------:R-:W1:Y:S01]  /*38d0*/  LDCU UR4, c[0x0][0x38c] ;  /* 0x00007180ff0477ac */ /* 0x000e620008000800 */
[----:B------:R-:W-:Y:S02]  /*38e0*/  PLOP3.LUT P2, PT, PT, PT, PT, 0x80, 0x8 ;  /* 0x000000000008781c */ /* 0x000fe40003f4f070 */
[----:B------:R-:W-:Y:S01]  /*38f0*/  SHF.L.U32 R4, R9, 0x1f, RZ ;  /* 0x0000001f09047819 */ /* 0x000fe200000006ff */
[----:B------:R-:W-:Y:S02]  /*3900*/  ULEA UR19, UR20, UR13, 0x3 ;  /* 0x0000000d14137291 */ /* 0x000fe4000f8e18ff */
[----:B-1----:R-:W-:-:S06]  /*3910*/  UISETP.GE.AND UP0, UPT, UR4, 0x1, UPT ;  /* 0x000000010400788c */ /* 0x002fcc000bf06270 */
[----:B------:R-:W-:-:S05]  /*3920*/  PLOP3.LUT P0, PT, PT, PT, UP0, 0x80, 0x8 ;  /* 0x000000000008781c */ /* 0x000fca0003f0f008 */
[----:B------:R-:W-:-:S08]  /*3930*/  @UP0 ULEA UR4, UR10, UR13, 0x3 ;  /* 0x0000000d0a040291 */ /* 0x000fd0000f8e18ff */
[----:B------:R-:W-:-:S04]  /*3940*/  @P0 SHF.L.U32 R0, R2, 0x1f, RZ ;  /* 0x0000001f02000819 */ /* 0x000fc800000006ff */
[----:B------:R1:W2:Y:S01]  /*3950*/  @P0 SYNCS.PHASECHK.TRANS64.TRYWAIT P2, [UR4], R0 ;  /* 0x00000000ff0005a7 */ /* 0x0002a20008041104 */
[----:B------:R-:W3:Y:S02]  /*3960*/  SYNCS.PHASECHK.TRANS64.TRYWAIT P0, [UR19+0xa0], R4 ;  /* 0x0000a004ff0075a7 */ /* 0x000ee40008001113 */
[----:B-123--:R-:W-:Y:S05]  /*3970*/  @!P0 BRA `(.L_x_69) ;  /* 0x0000003800348947 */ /* 0x00efea0003800000 */
.L_x_133:
[----:B------:R-:W-:Y:S01]  /*3980*/  UMOV UR14, UR11 ;  /* 0x0000000b000e7c82 */ /* 0x000fe20008000000 */
[----:B------:R-:W-:Y:S05]  /*3990*/  BRA.U !UP0, `(.L_x_70) ;  /* 0x0000000108887547 */ /* 0x000fea000b800000 */
[----:B------:R-:W-:Y:S02]  /*39a0*/  UIADD3 UR14, UPT, UPT, UR25, UR11, URZ ;  /* 0x0000000b190e7290 */ /* 0x000fe4000fffe0ff */
[----:B------:R-:W-:Y:S02]  /*39b0*/  ULEA UR15, UR20, UR26, 0x5 ;  /* 0x0000001a140f7291 */ /* 0x000fe4000f8e28ff */
[----:B------:R-:W-:Y:S01]  /*39c0*/  UPLOP3.LUT UP2, UPT, UPT, UPT, UPT, 0x40, 0x4 ;  /* 0x000000000004789c */ /* 0x000fe20003f4e870 */
[----:B------:R-:W-:Y:S01]  /*39d0*/  UMOV UR12, UR21 ;  /* 0x00000015000c7c82 */ /* 0x000fe20008000000 */
[----:B------:R-:W-:-:S09]  /*39e0*/  UMOV UR5, UR10 ;  /* 0x0000000a00057c82 */ /* 0x000fd20008000000 */
.L_x_73:
[----:B--2---:R-:W-:Y:S01]  /*39f0*/  ULEA UR6, UR5, UR13, 0x3 ;  /* 0x0000000d05067291 */ /* 0x004fe2000f8e18ff */
[----:B---3--:R-:W-:Y:S11]  /*3a00*/  @P2 BRA `(.L_x_71) ;  /* 0x00000000000c2947 */ /* 0x008ff60003800000 */
[----:B-1----:R-:W-:Y:S04]  /*3a10*/  SHF.L.U32 R4, R2, 0x1f, RZ ;  /* 0x0000001f02047819 */ /* 0x002fe800000006ff */
[----:B------:R-:W1:Y:S02]  /*3a20*/  SYNCS.PHASECHK.TRANS64.TRYWAIT P0, [UR6], R4 ;  /* 0x00000004ff0075a7 */ /* 0x000e640008001106 */
[----:B-1----:R-:W-:Y:S05]  /*3a30*/  @!P0 BRA `(.L_x_72) ;  /* 0x00000038001c8947 */ /* 0x002fea0003800000 */
.L_x_71:
[----:B------:R-:W-:Y:S01]  /*3a40*/  UISETP.NE.AND UP0, UPT, UR12, 0x1, UPT ;  /* 0x000000010c00788c */ /* 0x000fe2000bf05270 */
[----:B------:R-:W-:Y:S01]  /*3a50*/  PLOP3.LUT P2, PT, PT, PT, PT, 0x80, 0x8 ;  /* 0x000000000008781c */ /* 0x000fe20003f4f070 */
[----:B------:R-:W-:Y:S02]  /*3a60*/  UIADD3 UR4, UPT, UPT, UR5, 0x1, URZ ;  /* 0x0000000105047890 */ /* 0x000fe4000fffe0ff */
[----:B------:R-:W-:Y:S02]  /*3a70*/  ULEA UR8, UR5, UR18, 0x6 ;  /* 0x0000001205087291 */ /* 0x000fe4000f8e30ff */
[----:B------:R-:W-:Y:S01]  /*3a80*/  UISETP.NE.AND UP1, UPT, UR4, 0x4, UPT ;  /* 0x000000040400788c */ /* 0x000fe2000bf25270 */
[----:B------:R-:W-:Y:S01]  /*3a90*/  PLOP3.LUT P0, PT, PT, PT, UP0, 0x80, 0x8 ;  /* 0x000000000008781c */ /* 0x000fe20003f0f008 */
[----:B------:R-:W-:Y:S02]  /*3aa0*/  UIADD3 UR11, UPT, UPT, UR11, 0x1, URZ ;  /* 0x000000010b0b7890 */ /* 0x000fe4000fffe0ff */
[----:B------:R-:W-:Y:S02]  /*3ab0*/  USEL UR7, URZ, 0x1, UP1 ;  /* 0x00000001ff077887 */ /* 0x000fe40008800000 */
[----:B------:R-:W-:Y:S01]  /*3ac0*/  USEL UR10, UR4, URZ, UP1 ;  /* 0x000000ff040a7287 */ /* 0x000fe20008800000 */
[----:B------:R-:W-:Y:S01]  /*3ad0*/  UMOV UR9, 0xc0004010 ;  /* 0xc000401000097882 */ /* 0x000fe20000000000 */
[----:B------:R-:W-:Y:S02]  /*3ae0*/  UIADD3 UR12, UPT, UPT, UR12, -0x1, URZ ;  /* 0xffffffff0c0c7890 */ /* 0x000fe4000fffe0ff */
[----:B------:R-:W-:Y:S01]  /*3af0*/  LOP3.LUT R2, R2, UR7, RZ, 0x3c, !PT ;  /* 0x0000000702027c12 */ /* 0x000fe2000f8e3cff */
[----:B------:R-:W-:Y:S01]  /*3b00*/  @UP0 ULEA UR4, UR10, UR13, 0x3 ;  /* 0x0000000d0a040291 */ /* 0x000fe2000f8e18ff */
[----:B------:R-:W-:Y:S02]  /*3b10*/  UMOV UR7, 0xc0004010 ;  /* 0xc000401000077882 */ /* 0x000fe40000000000 */
[----:B-1----:R-:W-:Y:S01]  /*3b20*/  @P0 SHF.L.U32 R0, R2, 0x1f, RZ ;  /* 0x0000001f02000819 */ /* 0x002fe200000006ff */
[----:B------:R-:W-:Y:S05]  /*3b30*/  UISETP.NE.AND UP0, UPT, UR11, UR14, UPT ;  /* 0x0000000e0b00728c */ /* 0x000fea000bf05270 */
[----:B------:R2:W3:Y:S01]  /*3b40*/  @P0 SYNCS.PHASECHK.TRANS64.TRYWAIT P2, [UR4], R0 ;  /* 0x00000000ff0005a7 */ /* 0x0004e20008041104 */
[----:B------:R-:W-:Y:S02]  /*3b50*/  UIADD3 UR4, UPT, UPT, UR6, 0x20, URZ ;  /* 0x0000002006047890 */ /* 0x000fe4000fffe0ff */
[----:B------:R-:W-:Y:S03]  /*3b60*/  ULEA UR6, UR5, UR17, 0x7 ;  /* 0x0000001105067291 */ /* 0x000fe6000f8e38ff */
[----:B------:R-:W-:Y:S06]  /*3b70*/  UMOV UR5, UR10 ;  /* 0x0000000a00057c82 */ /* 0x000fec0008000000 */
[----:B------:R2:W-:Y:S01]  /*3b80*/  UTCQMMA.2CTA gdesc[UR6], gdesc[UR8], tmem[UR15], tmem[UR22], idesc[UR23], UP2 ;  /* 0x00ff1608060075ea */ /* 0x0005e2000920030f */
[----:B------:R-:W-:Y:S01]  /*3b90*/  UPLOP3.LUT UP2, UPT, UPT, UPT, UPT, 0x80, 0x8 ;  /* 0x000000000008789c */ /* 0x000fe20003f4f070 */
[----:B------:R2:W-:Y:S01]  /*3ba0*/  UTCBAR.2CTA.MULTICAST [UR4], URZ, UR16 ;  /* 0x000000ff040073e9 */ /* 0x0005e20008200810 */
[----:B------:R-:W-:Y:S09]  /*3bb0*/  BRA.U UP0, `(.L_x_73) ;  /* 0xfffffffd008c7547 */ /* 0x000ff2000b83ffff */
.L_x_70:
[----:B--2---:R-:W-:Y:S01]  /*3bc0*/  UIADD3 UR4, UPT, UPT, UR19, 0x80, URZ ;  /* 0x0000008013047890 */ /* 0x004fe2000fffe0ff */
[----:B------:R-:W-:-:S08]  /*3bd0*/  UMOV UR11, UR14 ;  /* 0x0000000e000b7c82 */ /* 0x000fd00008000000 */
[----:B------:R2:W-:Y:S01]  /*3be0*/  UTCBAR.2CTA.MULTICAST [UR4], URZ, UR24 ;  /* 0x000000ff040073e9 */ /* 0x0005e20008200818 */
[----:B------:R-:W-:Y:S02]  /*3bf0*/  NOP ;  /* 0x0000000000007918 */ /* 0x000fe40000000000 */
.L_x_68:
[----:B--2---:R-:W-:Y:S01]  /*3c00*/  UIADD3 UR4, UPT, UPT, UR20, 0x1, URZ ;  /* 0x0000000114047890 */ /* 0x004fe2000fffe0ff */
[----:B------:R-:W-:-:S03]  /*3c10*/  ISETP.NE.AND P0, PT, R8, 0x2, PT ;  /* 0x000000020800780c */ /* 0x000fc60003f05270 */
[----:B------:R-:W-:Y:S01]  /*3c20*/  UISETP.NE.AND UP0, UPT, UR4, 0x4, UPT ;  /* 0x000000040400788c */ /* 0x000fe2000bf05270 */
[----:B-1----:R-:W-:Y:S02]  /*3c30*/  SEL R0, RZ, 0x1, P0 ;  /* 0x00000001ff007807 */ /* 0x002fe40000000000 */
[----:B------:R-:W-:Y:S01]  /*3c40*/  SEL R8, R8, RZ, P0 ;  /* 0x000000ff08087207 */ /* 0x000fe20000000000 */
[----:B------:R-:W-:Y:S01]  /*3c50*/  USEL UR5, URZ, 0x1, UP0 ;  /* 0x00000001ff057887 */ /* 0x000fe20008000000 */
[----:B------:R-:W-:Y:S01]  /*3c60*/  LOP3.LUT R3, R3, R0, RZ, 0x3c, !PT ;  /* 0x0000000003037212 */ /* 0x000fe200078e3cff */
[----:B------:R-:W-:-:S04]  /*3c70*/  USEL UR20, UR4, URZ, UP0 ;  /* 0x000000ff04147287 */ /* 0x000fc80008000000 */
[----:B------:R-:W-:Y:S01]  /*3c80*/  LOP3.LUT R9, R9, UR5, RZ, 0x3c, !PT ;  /* 0x0000000509097c12 */ /* 0x000fe2000f8e3cff */
[----:B------:R-:W-:Y:S07]  /*3c90*/  @P1 BRA `(.L_x_74) ;  /* 0xfffffff800c41947 */ /* 0x000fee000383ffff */
[----:B------:R-:W1:Y:S01]  /*3ca0*/  S2UR UR8, SR_CgaCtaId ;  /* 0x00000000000879c3 */ /* 0x000e620000008800 */
[----:B------:R-:W-:Y:S01]  /*3cb0*/  ELECT P0, URZ, PT ;  /* 0x0000000000ff782f */ /* 0x000fe20003800000 */
[----:B------:R-:W-:Y:S01]  /*3cc0*/  HFMA2 R0, -RZ, RZ, 0, 5.9604644775390625e-08 ;  /* 0x00000001ff007431 */ /* 0x000fe200000001ff */
[----:B------:R-:W-:-:S05]  /*3cd0*/  UMOV UR4, 0x40 ;  /* 0x0000004000047882 */ /* 0x000fca0000000000 */
[----:B------:R-:W-:Y:S01]  /*3ce0*/  UVIRTCOUNT.DEALLOC.SMPOOL 0x80 ;  /* 0x000000800000784c */ /* 0x000fe20000000000 */
[----:B------:R-:W-:Y:S02]  /*3cf0*/  UISETP.NE.AND UP1, UPT, UR27, URZ, UPT ;  /* 0x000000ff1b00728c */ /* 0x000fe4000bf25270 */
[----:B-1----:R-:W-:-:S09]  /*3d00*/  ULEA UR8, UR8, UR4, 0x18 ;  /* 0x0000000408087291 */ /* 0x002fd2000f8ec0ff */
[----:B------:R1:W-:Y:S01]  /*3d10*/  @P0 STS.U8 [UR8+0x1c], R0 ;  /* 0x00001c00ff000988 */ /* 0x0003e20008000008 */
[----:B------:R-:W-:Y:S05]  /*3d20*/  BRA.U UP1, `(.L_x_75) ;  /* 0x0000000101a07547 */ /* 0x000fea000b800000 */
[----:B------:R-:W-:Y:S01]  /*3d30*/  UIADD3 UR7, UPT, UPT, UR13, 0xa0, URZ ;  /* 0x000000a00d077890 */ /* 0x000fe2000fffe0ff */
[----:B------:R-:W-:-:S03]  /*3d40*/  SHF.L.U32 R2, R9, 0x1f, RZ ;  /* 0x0000001f09027819 */ /* 0x000fc600000006ff */
[----:B------:R-:W-:-:S09]  /*3d50*/  ULEA UR4, UR20, UR7, 0x3 ;  /* 0x0000000714047291 */ /* 0x000fd2000f8e18ff */
[----:B------:R-:W2:Y:S02]  /*3d60*/  SYNCS.PHASECHK.TRANS64.TRYWAIT P0, [UR4], R2 ;  /* 0x00000002ff0075a7 */ /* 0x000ea40008001104 */
[----:B--2---:R-:W-:Y:S05]  /*3d70*/  @!P0 BRA `(.L_x_76) ;  /* 0x0000003400648947 */ /* 0x004fea0003800000 */
.L_x_136:
        /* <DEDUP_REMOVED lines=9> */
.L_x_138:
        /* <DEDUP_REMOVED lines=9> */
.L_x_140:
[----:B------:R-:W-:-:S04]  /*3ea0*/  UIADD3 UR4, UPT, UPT, UR4, 0x1, URZ ;  /* 0x0000000104047890 */ /* 0x000fc8000fffe0ff */
[----:B------:R-:W-:-:S04]  /*3eb0*/  UISETP.NE.AND UP0, UPT, UR4, 0x4, UPT ;  /* 0x000000040400788c */ /* 0x000fc8000bf05270 */
[----:B------:R-:W-:Y:S02]  /*3ec0*/  USEL UR5, URZ, 0x1, UP0 ;  /* 0x00000001ff057887 */ /* 0x000fe40008000000 */
[----:B------:R-:W-:-:S04]  /*3ed0*/  USEL UR4, UR4, URZ, UP0 ;  /* 0x000000ff04047287 */ /* 0x000fc80008000000 */
[----:B------:R-:W-:Y:S01]  /*3ee0*/  ULEA UR4, UR4, UR7, 0x3 ;  /* 0x0000000704047291 */ /* 0x000fe2000f8e18ff */
[----:B------:R-:W-:-:S04]  /*3ef0*/  LOP3.LUT R2, R2, UR5, RZ, 0x3c, !PT ;  /* 0x0000000502027c12 */ /* 0x000fc8000f8e3cff */
[----:B------:R-:W-:Y:S01]  /*3f00*/  SHF.L.U32 R2, R2, 0x1f, RZ ;  /* 0x0000001f02027819 */ /* 0x000fe200000006ff */
[----:B-1----:R-:W-:-:S04]  /*3f10*/  IMAD.U32 R0, RZ, RZ, UR4 ;  /* 0x00000004ff007e24 */ /* 0x002fc8000f8e00ff */
[----:B------:R1:W2:Y:S03]  /*3f20*/  SYNCS.PHASECHK.TRANS64.TRYWAIT P0, [R0+URZ], R2 ;  /* 0x00000002000075a7 */ /* 0x0002a600080011ff */
[----:B--2---:R-:W-:Y:S05]  /*3f30*/  @!P0 NANOSLEEP.SYNCS 0x989680 ;  /* 0x009896800000895d */ /* 0x004fea0003900000 */
[----:B------:R-:W2:Y:S02]  /*3f40*/  @!P0 SYNCS.PHASECHK.TRANS64 P0, [R0+URZ], R2 ;  /* 0x00000002000085a7 */ /* 0x000ea400080010ff */
[----:B--2---:R-:W-:Y:S05]  /*3f50*/  @P0 BRA `(.L_x_79) ;  /* 0x0000000000200947 */ /* 0x004fea0003800000 */
.L_x_80:
[----:B--2---:R2:W4:Y:S02]  /*3f60*/  SYNCS.PHASECHK.TRANS64.TRYWAIT P0, [R0+URZ], R2 ;  /* 0x00000002000075a7 */ /* 0x00452400080011ff */
[----:B----4-:R-:W-:Y:S05]  /*3f70*/  @!P0 NANOSLEEP.SYNCS 0x989680 ;  /* 0x009896800000895d */ /* 0x010fea0003900000 */
[----:B------:R-:W4:Y:S02]  /*3f80*/  @!P0 SYNCS.PHASECHK.TRANS64 P0, [R0+URZ], R2 ;  /* 0x00000002000085a7 */ /* 0x000f2400080010ff */
[----:B----4-:R-:W-:Y:S05]  /*3f90*/  @!P0 BRA `(.L_x_80) ;  /* 0xfffffffc00f08947 */ /* 0x010fea000383ffff */
[----:B------:R-:W-:Y:S05]  /*3fa0*/  BRA `(.L_x_79) ;  /* 0x00000000000c7947 */ /* 0x000fea0003800000 */
.L_x_75:
[----:B------:R-:W-:-:S04]  /*3fb0*/  UIADD3 UR4, UPT, UPT, UR13, 0xe0, URZ ;  /* 0x000000e00d047890 */ /* 0x000fc8000fffe0ff */
[----:B------:R-:W-:-:S09]  /*3fc0*/  UPRMT UR4, UR29, 0x654, UR4 ;  /* 0x000006541d047896 */ /* 0x000fd20008000004 */
[----:B------:R-:W-:Y:S03]  /*3fd0*/  SYNCS.ARRIVE.TRANS64.RED.A1T0 RZ, [UR4], RZ ;  /* 0x000000ffffff79a7 */ /* 0x000fe60008100404 */
.L_x_79:
[----:B-12---:R-:W-:Y:S01]  /*3fe0*/  SHF.L.U32 R2, RZ, 0x1f, RZ ;  /* 0x0000001fff027819 */ /* 0x006fe200000006ff */
[----:B------:R-:W-:Y:S01]  /*3ff0*/  UIADD3 UR4, UPT, UPT, UR13, 0xe0, URZ ;  /* 0x000000e00d047890 */ /* 0x000fe2000fffe0ff */
[----:B------:R-:W-:Y:S02]  /*4000*/  PLOP3.LUT P0, PT, PT, PT, UP1, 0x80, 0x8 ;  /* 0x000000000008781c */ /* 0x000fe40003f0f018 */
[----:B------:R-:W1:Y:S02]  /*4010*/  SYNCS.PHASECHK.TRANS64.TRYWAIT P1, [UR13+0xe0], R2 ;  /* 0x0000e002ff0075a7 */ /* 0x000e64000802110d */
[----:B-1----:R-:W-:Y:S09]  /*4020*/  @!P1 BRA `(.L_x_81) ;  /* 0x0000003400009947 */ /* 0x002ff20003800000 */
.L_x_142:
[----:B------:R-:W-:Y:S01]  /*4030*/  @!UP1 UPRMT UR4, UR29, 0x654, UR4 ;  /* 0x000006541d049896 */ /* 0x000fe20008000004 */
[----:B------:R-:W-:Y:S01]  /*4040*/  UMOV UR5, 0xffff ;  /* 0x0000ffff00057882 */ /* 0x000fe20000000000 */
[----:B------:R-:W-:-:S07]  /*4050*/  UMOV UR6, 0x1 ;  /* 0x0000000100067882 */ /* 0x000fce0000000000 */
[----:B------:R-:W-:Y:S01]  /*4060*/  @!P0 SYNCS.ARRIVE.TRANS64.RED.A1T0 RZ, [UR4], RZ ;  /* 0x000000ffffff89a7 */ /* 0x000fe20008100404 */
[----:B------:R-:W-:Y:S01]  /*4070*/  NOP ;  /* 0x0000000000007918 */ /* 0x000fe20000000000 */
[----:B-1----:R-:W1:Y:S01]  /*4080*/  LDS R0, [UR8+0x14] ;  /* 0x00001408ff007984 */ /* 0x002e620008000800 */
[----:B------:R-:W-:-:S04]  /*4090*/  ULOP3.LUT UR4, UR26, 0xffff, URZ, 0xc0, !UPT ;  /* 0x0000ffff1a047892 */ /* 0x000fc8000f8ec0ff */
[----:B------:R-:W-:-:S04]  /*40a0*/  USHF.R.U32.HI UR4, URZ, 0x5, UR4 ;  /* 0x00000005ff047899 */ /* 0x000fc80008011604 */
[----:B------:R-:W-:Y:S02]  /*40b0*/  USHF.L.U32 UR5, UR5, UR4, URZ ;  /* 0x0000000405057299 */ /* 0x000fe400080006ff */
[----:B------:R-:W-:-:S04]  /*40c0*/  USHF.L.U32 UR4, UR6, UR4, URZ ;  /* 0x0000000406047299 */ /* 0x000fc800080006ff */
[----:B-1----:R-:W-:-:S04]  /*40d0*/  LOP3.LUT R0, R0, UR5, RZ, 0xc0, !PT ;  /* 0x0000000500007c12 */ /* 0x002fc8000f8ec0ff */
[----:B------:R-:W-:-:S13]  /*40e0*/  ISETP.NE.AND P0, PT, R0, UR5, PT ;  /* 0x0000000500007c0c */ /* 0x000fda000bf05270 */
[----:B------:R-:W-:Y:S05]  /*40f0*/  @P0 BRA `(.L_x_82) ;  /* 0x0000000000580947 */ /* 0x000fea0003800000 */
[----:B------:R-:W1:Y:S02]  /*4100*/  LDS R0, [UR8+0x18] ;  /* 0x00001808ff007984 */ /* 0x000e640008000800 */
[----:B-1----:R-:W-:-:S04]  /*4110*/  LOP3.LUT R0, R0, UR4, RZ, 0xc0, !PT ;  /* 0x0000000400007c12 */ /* 0x002fc8000f8ec0ff */
[----:B------:R-:W-:-:S13]  /*4120*/  ISETP.NE.AND P0, PT, R0, UR4, PT ;  /* 0x0000000400007c0c */ /* 0x000fda000bf05270 */
[----:B------:R-:W-:Y:S05]  /*4130*/  @P0 BRA `(.L_x_83) ;  /* 0x00000000003c0947 */ /* 0x000fea0003800000 */
[----:B------:R-:W1:Y:S01]  /*4140*/  S2R R2, SR_LANEID ;  /* 0x0000000000027919 */ /* 0x000e620000000000 */
[----:B------:R-:W-:-:S06]  /*4150*/  ULOP3.LUT UR5, URZ, UR5, URZ, 0x33, !UPT ;  /* 0x00000005ff057292 */ /* 0x000fcc000f8e33ff */
[----:B------:R-:W-:-:S04]  /*4160*/  IMAD.U32 R0, RZ, RZ, UR5 ;  /* 0x00000005ff007e24 */ /* 0x000fc8000f8e00ff */
[----:B------:R2:W4:Y:S02]  /*4170*/  REDUX UR7, R0 ;  /* 0x00000000000773c4 */ /* 0x0005240000000000 */
[----:B------:R1:W-:Y:S01]  /*4180*/  UTCATOMSWS.AND URZ, UR5 ;  /* 0x0000000500ff79e3 */ /* 0x0003e20008000000 */
[----:B--2---:R-:W-:Y:S01]  /*4190*/  LOP3.LUT R0, RZ, UR4, RZ, 0x33, !PT ;  /* 0x00000004ff007c12 */ /* 0x004fe2000f8e33ff */
[----:B------:R-:W-:Y:S02]  /*41a0*/  VOTEU.ANY UR4, UPT, PT ;  /* 0x0000000000047886 */ /* 0x000fe400038e0100 */
[----:B------:R-:W-:Y:S02]  /*41b0*/  UFLO.U32 UR4, UR4 ;  /* 0x00000004000472bd */ /* 0x000fe400080e0000 */
[----:B------:R-:W2:Y:S04]  /*41c0*/  REDUX UR6, R0 ;  /* 0x00000000000673c4 */ /* 0x000ea80000000000 */
[----:B-1----:R-:W-:-:S02]  /*41d0*/  ISETP.EQ.U32.AND P0, PT, R2, UR4, PT ;  /* 0x0000000402007c0c */ /* 0x002fc4000bf02070 */
[----:B----4-:R-:W-:-:S11]  /*41e0*/  MOV R2, UR7 ;  /* 0x0000000700027c02 */ /* 0x010fd60008000f00 */
[----:B------:R1:W-:Y:S01]  /*41f0*/  @P0 ATOMS.AND RZ, [UR8+0x14], R2 ;  /* 0x00001402ffff098c */ /* 0x0003e2000a800008 */
[----:B--2---:R-:W-:-:S05]  /*4200*/  IMAD.U32 R0, RZ, RZ, UR6 ;  /* 0x00000006ff007e24 */ /* 0x004fca000f8e00ff */
[----:B------:R1:W-:Y:S01]  /*4210*/  @P0 ATOMS.AND RZ, [UR8+0x18], R0 ;  /* 0x00001800ffff098c */ /* 0x0003e2000a800008 */
[----:B------:R-:W-:Y:S05]  /*4220*/  BRA `(.L_x_84) ;  /* 0x0000000000147947 */ /* 0x000fea0003800000 */
.L_x_83:
[----:B------:R-:W-:Y:S02]  /*4230*/  MOV R2, 0x4250 ;  /* 0x0000425000027802 */ /* 0x000fe40000000f00 */
[----:B---3-5:R-:W-:Y:S05]  /*4240*/  CALL.REL.NOINC `($__internal_0_$__cuda_sm10x_tcgen05_guardrail_trap_col_being_dealloced_not_returned_by_alloc) ;  /* 0x0000003400147944 */ /* 0x028fea0003c00000 */
[----:B------:R-:W-:Y:S05]  /*4250*/  BRA `(.L_x_84) ;  /* 0x0000000000087947 */ /* 0x000fea0003800000 */
.L_x_82:
[----:B------:R-:W-:Y:S02]  /*4260*/  MOV R2, 0x4280 ;  /* 0x0000428000027802 */ /* 0x000fe40000000f00 */
[----:B---3-5:R-:W-:Y:S05]  /*4270*/  CALL.REL.NOINC `($__internal_2_$__cuda_sm10x_tcgen05_guardrail_trap_unallocated_columns_being_dealloced) ;  /* 0x0000003400207944 */ /* 0x028fea0003c00000 */
.L_x_84:
[----:B------:R-:W-:Y:S01]  /*4280*/  NOP ;  /* 0x0000000000007918 */ /* 0x000fe20000000000 */
[----:B------:R-:W-:Y:S05]  /*4290*/  EXIT ;  /* 0x000000000000794d */ /* 0x000fea0003800000 */
.L_x_55:
[----:B------:R-:W-:-:S09]  /*42a0*/  UISETP.NE.OR UP0, UPT, UR13, 0x3, !UP3 ;  /* 0x000000030d00788c */ /* 0x000fd2000df05670 */
[----:B------:R-:W-:Y:S05]  /*42b0*/  BRA.U UP0, `(.L_x_85) ;  /* 0x0000000d000c7547 */ /* 0x000fea000b800000 */
[----:B------:R-:W1:Y:S01]  /*42c0*/  S2UR UR10, SR_CgaCtaId ;  /* 0x00000000000a79c3 */ /* 0x000e620000008800 */
[----:B------:R-:W2:Y:S01]  /*42d0*/  LDCU UR26, c[0x0][0x370] ;  /* 0x00006e00ff1a77ac */ /* 0x000ea20008000800 */
[----:B------:R-:W-:Y:S02]  /*42e0*/  HFMA2 R13, -RZ, RZ, 0, 0 ;  /* 0x00000000ff0d7431 */ /* 0x000fe400000001ff */
[----:B------:R-:W-:Y:S01]  /*42f0*/  IMAD.MOV.U32 R15, RZ, RZ, 0x1 ;  /* 0x00000001ff0f7424 */ /* 0x000fe200078e00ff */
[----:B------:R-:W-:Y:S01]  /*4300*/  MOV R12, 0x1000 ;  /* 0x00001000000c7802 */ /* 0x000fe20000000f00 */
[----:B------:R-:W2:Y:S01]  /*4310*/  LDCU.128 UR28, c[0x0][0xb10] ;  /* 0x00016200ff1c77ac */ /* 0x000ea20008000c00 */
[----:B------:R-:W-:Y:S01]  /*4320*/  IMAD.MOV.U32 R14, RZ, RZ, RZ ;  /* 0x000000ffff0e7224 */ /* 0x000fe200078e00ff */
[----:B------:R-:W3:Y:S01]  /*4330*/  LDC.64 R16, c[0x0][0x348] ;  /* 0x0000d200ff107b82 */ /* 0x000ee20000000a00 */
[----:B------:R-:W4:Y:S01]  /*4340*/  LDCU UR25, c[0x0][0x374] ;  /* 0x00006e80ff1977ac */ /* 0x000f220008000800 */
[----:B------:R-:W1:Y:S06]  /*4350*/  LDCU UR16, c[0x0][0xb0c] ;  /* 0x00016180ff1077ac */ /* 0x000e6c0008000800 */
[----:B------:R-:W3:Y:S01]  /*4360*/  LDC.64 R2, c[0x0][0x888] ;  /* 0x00022200ff027b82 */ /* 0x000ee20000000a00 */
[----:B------:R-:W1:Y:S01]  /*4370*/  LDCU UR35, c[0x0][0xb20] ;  /* 0x00016400ff2377ac */ /* 0x000e620008000800 */
[----:B------:R-:W1:Y:S06]  /*4380*/  LDCU UR4, c[0x0][0xb30] ;  /* 0x00016600ff0477ac */ /* 0x000e6c0008000800 */
[----:B------:R-:W3:Y:S01]  /*4390*/  LDC.64 R4, c[0x0][0x890] ;  /* 0x00022400ff047b82 */ /* 0x000ee20000000a00 */
[----:B------:R-:W-:Y:S01]  /*43a0*/  UMOV UR17, 0x400 ;  /* 0x0000040000117882 */ /* 0x000fe20000000000 */
[----:B--2---:R-:W-:-:S02]  /*43b0*/  UIMAD.WIDE.U32 UR6, UR26, UR28, URZ ;  /* 0x0000001c1a0672a5 */ /* 0x004fc4000f8e00ff */
[----:B----4-:R-:W-:Y:S02]  /*43c0*/  UIMAD.WIDE.U32 UR8, UR25, UR31, URZ ;  /* 0x0000001f190872a5 */ /* 0x010fe4000f8e00ff */
[----:B-1----:R-:W-:Y:S02]  /*43d0*/  ULEA UR17, UR10, UR17, 0x18 ;  /* 0x000000110a117291 */ /* 0x002fe4000f8ec0ff */
[----:B------:R-:W-:Y:S02]  /*43e0*/  UPLOP3.LUT UP3, UPT, UPT, UPT, UPT, 0x40, 0x4 ;  /* 0x000000000004789c */ /* 0x000fe40003f6e870 */
[----:B------:R-:W-:Y:S01]  /*43f0*/  UIADD3 UR27, UPT, UPT, UR17, 0x40, URZ ;  /* 0x00000040111b7890 */ /* 0x000fe2000fffe0ff */
[----:B------:R-:W-:Y:S01]  /*4400*/  UMOV UR6, UR7 ;  /* 0x0000000700067c82 */ /* 0x000fe20008000000 */
[----:B------:R-:W-:Y:S01]  /*4410*/  UMOV UR32, UR9 ;  /* 0x0000000900207c82 */ /* 0x000fe20008000000 */
[----:B------:R-:W-:Y:S02]  /*4420*/  UISETP.GE.AND UP0, UPT, UR40, 0x1, UPT ;  /* 0x000000012800788c */ /* 0x000fe4000bf06270 */
[----:B------:R-:W-:Y:S01]  /*4430*/  UISETP.NE.AND UP4, UPT, UR40, 0x1, UPT ;  /* 0x000000012800788c */ /* 0x000fe2000bf85270 */
[----:B------:R-:W1:Y:S01]  /*4440*/  LDCU.64 UR14, c[0x0][0xb28] ;  /* 0x00016500ff0e77ac */ /* 0x000e620008000a00 */
[----:B------:R-:W-:-:S02]  /*4450*/  UISETP.NE.AND UP6, UPT, UR16, 0x1, UPT ;  /* 0x000000011000788c */ /* 0x000fc4000bfc5270 */
[----:B------:R-:W-:Y:S02]  /*4460*/  UISETP.NE.AND UP5, UPT, UR30, 0x1, UPT ;  /* 0x000000011e00788c */ /* 0x000fe4000bfa5270 */
[----:B------:R-:W-:Y:S02]  /*4470*/  UPRMT UR27, UR10, 0x654, UR27 ;  /* 0x000006540a1b7896 */ /* 0x000fe4000800001b */
[----:B------:R-:W-:Y:S02]  /*4480*/  USHF.R.U32.HI UR33, URZ, UR29, UR6 ;  /* 0x0000001dff217299 */ /* 0x000fe40008011606 */
[----:B------:R-:W-:Y:S02]  /*4490*/  USHF.R.U32.HI UR32, URZ, UR35, UR32 ;  /* 0x00000023ff207299 */ /* 0x000fe40008011620 */
[----:B------:R-:W-:-:S11]  /*44a0*/  UISETP.NE.AND UP2, UPT, UR4, 0x1, UPT ;  /* 0x000000010400788c */ /* 0x000fd6000bf45270 */
.L_x_93:
[C---:B------:R-:W-:Y:S02]  /*44b0*/  LEA R7, R14.reuse, UR17, 0x3 ;  /* 0x000000110e077c11 */ /* 0x040fe4000f8e18ff */
[----:B------:R-:W-:Y:S02]  /*44c0*/  SHF.L.U32 R0, R13, 0x1f, RZ ;  /* 0x0000001f0d007819 */ /* 0x000fe400000006ff */
[----:B------:R-:W-:Y:S02]  /*44d0*/  LEA R8, R14, UR17, 0x4 ;  /* 0x000000110e087c11 */ /* 0x000fe4000f8e20ff */
[----:B--2---:R-:W2:Y:S02]  /*44e0*/  SYNCS.PHASECHK.TRANS64.TRYWAIT P0, [R7+URZ+0x60], R0 ;  /* 0x00006000070075a7 */ /* 0x004ea400080011ff */
[----:B--2---:R-:W-:Y:S05]  /*44f0*/  @!P0 BRA `(.L_x_86) ;  /* 0x0000002c00e48947 */ /* 0x004fea0003800000 */
.L_x_143:
[----:B------:R-:W4:Y:S01]  /*4500*/  LDS.128 R8, [R8+0xf0] ;  /* 0x0000f00008087984 */ /* 0x000f220000000c00 */
[----:B------:R-:W-:Y:S01]  /*4510*/  UISETP.GE.AND UP0, UPT, UR40, 0x1, UPT ;  /* 0x000000012800788c */ /* 0x000fe2000bf06270 */
[----:B------:R-:W-:Y:S01]  /*4520*/  @!PT LDS RZ, [RZ] ;  /* 0x00000000fffff984 */ /* 0x000fe20000000800 */
[----:B------:R-:W-:Y:S01]  /*4530*/  @!PT LDS RZ, [RZ] ;  /* 0x00000000fffff984 */ /* 0x000fe20000000800 */
[----:B------:R-:W-:Y:S01]  /*4540*/  @!PT LDS RZ, [RZ] ;  /* 0x00000000fffff984 */ /* 0x000fe20000000800 */
[----:B------:R-:W-:Y:S01]  /*4550*/  @!PT LDS RZ, [RZ] ;  /* 0x00000000fffff984 */ /* 0x000fe20000000800 */
[----:B------:R1:W-:Y:S06]  /*4560*/  MEMBAR.ALL.CTA ;  /* 0x0000000000007992 */ /* 0x0003ec0000008000 */
[----:B-1----:R-:W1:Y:S01]  /*4570*/  FENCE.VIEW.ASYNC.S ;  /* 0x00000000000073c6 */ /* 0x002e620000000000 */
[----:B----4-:R-:W-:Y:S11]  /*4580*/  LOP3.LUT P0, RZ, R10, 0x1, RZ, 0xc0, !PT ;  /* 0x000000010aff7812 */ /* 0x010ff6000780c0ff */
[----:B------:R-:W-:Y:S02]  /*4590*/  @!UPT UIADD3 URZ, UPT, UPT, URZ, URZ, URZ ;  /* 0x000000fffffff290 */ /* 0x000fe4000fffe0ff */
[----:B-1----:R-:W-:Y:S01]  /*45a0*/  VOTEU.ANY UP1, P0 ;  /* 0x0000000000ff7886 */ /* 0x002fe20000020100 */
[----:B------:R-:W-:Y:S11]  /*45b0*/  PLOP3.LUT P0, PT, PT, PT, UP1, 0x80, 0x8 ;  /* 0x000000000008781c */ /* 0x000ff60003f0f018 */
[----:B------:R-:W-:Y:S02]  /*45c0*/  @!UPT UIADD3 URZ, UPT, UPT, URZ, URZ, URZ ;  /* 0x000000fffffff290 */ /* 0x000fe4000fffe0ff */
[----:B--2---:R-:W-:Y:S02]  /*45d0*/  @P0 SHF.R.U32.HI R0, RZ, 0x10, R9 ;  /* 0x00000010ff000819 */ /* 0x004fe40000011609 */
[----:B------:R-:W-:Y:S02]  /*45e0*/  @P0 MOV R6, R8 ;  /* 0x0000000800060202 */ /* 0x000fe40000000f00 */
[----:B------:R-:W-:Y:S01]  /*45f0*/  @P0 R2UR UR4, R0 ;  /* 0x00000000000402ca */ /* 0x000fe200000e0000 */
[----:B------:R-:W-:Y:S01]  /*4600*/  VIADD R0, R7, 0x70 ;  /* 0x0000007007007836 */ /* 0x000fe20000000000 */
[----:B------:R-:W-:Y:S02]  /*4610*/  @P0 LOP3.LUT R8, R9, 0xffff, RZ, 0xc0, !PT ;  /* 0x0000ffff09080812 */ /* 0x000fe400078ec0ff */
[----:B------:R-:W-:Y:S02]  /*4620*/  @P0 R2UR UR6, R6 ;  /* 0x00000000060602ca */ /* 0x000fe400000e0000 */
[----:B------:R-:W-:Y:S02]  /*4630*/  PRMT R0, RZ, 0x654, R0 ;  /* 0x00000654ff007816 */ /* 0x000fe40000000000 */
[----:B------:R-:W-:Y:S02]  /*4640*/  @P0 R2UR UR5, R8 ;  /* 0x00000000080502ca */ /* 0x000fe400000e0000 */
[----:B------:R1:W-:Y:S03]  /*4650*/  SYNCS.ARRIVE.TRANS64.RED.A1T0 RZ, [R0+URZ], RZ ;  /* 0x000000ff00ff79a7 */ /* 0x0003e600081004ff */
[----:B------:R-:W-:Y:S04]  /*4660*/  @UP1 UMOV UR24, UR4 ;  /* 0x0000000400181c82 */ /* 0x000fe80008000000 */
[----:B------:R-:W-:Y:S04]  /*4670*/  @UP1 UMOV UR13, UR6 ;  /* 0x00000006000d1c82 */ /* 0x000fe80008000000 */
[----:B------:R-:W-:Y:S01]  /*4680*/  @UP1 UMOV UR7, UR5 ;  /* 0x0000000500071c82 */ /* 0x000fe20008000000 */
[----:B------:R-:W-:Y:S05]  /*4690*/  BRA.U !UP0, `(.L_x_87) ;  /* 0x0000000108a47547 */ /* 0x000fea000b800000 */
[----:B------:R-:W-:Y:S02]  /*46a0*/  UIMAD.WIDE.U32 UR10, UR7, UR31, URZ ;  /* 0x0000001f070a72a5 */ /* 0x000fe4000f8e00ff */
[----:B------:R-:W-:Y:S02]  /*46b0*/  UIMAD.WIDE.U32 UR18, UR13, UR28, URZ ;  /* 0x0000001c0d1272a5 */ /* 0x000fe4000f8e00ff */
[----:B------:R-:W-:Y:S02]  /*46c0*/  USEL UR4, UR25, UR32, !UP5 ;  /* 0x0000002019047287 */ /* 0x000fe4000e800000 */
[----:B------:R-:W-:Y:S02]  /*46d0*/  USEL UR8, UR26, UR33, !UP6 ;  /* 0x000000211a087287 */ /* 0x000fe4000f000000 */
[----:B------:R-:W-:Y:S02]  /*46e0*/  UIMAD.WIDE.U32 UR20, UR4, UR14, URZ ;  /* 0x0000000e041472a5 */ /* 0x000fe4000f8e00ff */
[----:B------:R-:W-:Y:S01]  /*46f0*/  UIMAD.WIDE.U32 UR22, UR8, UR14, URZ ;  /* 0x0000000e081672a5 */ /* 0x000fe2000f8e00ff */
[----:B------:R-:W-:Y:S02]  /*4700*/  UMOV UR5, UR11 ;  /* 0x0000000b00057c82 */ /* 0x000fe40008000000 */
[----:B------:R-:W-:Y:S03]  /*4710*/  USHF.R.U32.HI UR6, URZ, UR35, UR5 ;  /* 0x00000023ff067299 */ /* 0x000fe60008011605 */
[----:B------:R-:W-:Y:S01]  /*4720*/  UMOV UR5, UR19 ;  /* 0x0000001300057c82 */ /* 0x000fe20008000000 */
[----:B------:R-:W-:Y:S02]  /*4730*/  USEL UR6, UR7, UR6, !UP5 ;  /* 0x0000000607067287 */ /* 0x000fe4000e800000 */
[----:B------:R-:W-:Y:S02]  /*4740*/  USHF.R.U32.HI UR9, URZ, UR29, UR5 ;  /* 0x0000001dff097299 */ /* 0x000fe40008011605 */
[----:B------:R-:W-:Y:S01]  /*4750*/  UIMAD.WIDE.U32 UR10, UR6, UR14, URZ ;  /* 0x0000000e060a72a5 */ /* 0x000fe2000f8e00ff */
[----:B------:R-:W-:Y:S02]  /*4760*/  UMOV UR5, UR21 ;  /* 0x0000001500057c82 */ /* 0x000fe40008000000 */
[----:B------:R-:W-:Y:S03]  /*4770*/  @UP4 USHF.R.U32.HI UR4, URZ, UR15, UR5 ;  /* 0x0000000fff044299 */ /* 0x000fe60008011605 */
[----:B------:R-:W-:Y:S01]  /*4780*/  UMOV UR5, UR23 ;  /* 0x0000001700057c82 */ /* 0x000fe20008000000 */
[----:B------:R-:W-:Y:S02]  /*4790*/  UIMAD UR4, UR40, UR4, URZ ;  /* 0x00000004280472a4 */ /* 0x000fe4000f8e02ff */
[----:B------:R-:W-:Y:S02]  /*47a0*/  @UP4 USHF.R.U32.HI UR8, URZ, UR15, UR5 ;  /* 0x0000000fff084299 */ /* 0x000fe40008011605 */
[----:B------:R-:W-:Y:S02]  /*47b0*/  USEL UR5, UR13, UR9, !UP6 ;  /* 0x000000090d057287 */ /* 0x000fe4000f000000 */
[----:B------:R-:W-:Y:S02]  /*47c0*/  UIMAD UR9, UR40, UR8, URZ ;  /* 0x00000008280972a4 */ /* 0x000fe4000f8e02ff */
[----:B------:R-:W-:Y:S03]  /*47d0*/  UISETP.GE.AND UP0, UPT, UR6, UR4, UPT ;  /* 0x000000040600728c */ /* 0x000fe6000bf06270 */
[----:B------:R-:W-:Y:S01]  /*47e0*/  UMOV UR4, UR11 ;  /* 0x0000000b00047c82 */ /* 0x000fe20008000000 */
[----:B------:R-:W-:Y:S02]  /*47f0*/  UISETP.GE.OR UP0, UPT, UR5, UR9, UP0 ;  /* 0x000000090500728c */ /* 0x000fe40008706670 */
[----:B------:R-:W-:Y:S02]  /*4800*/  USHF.R.U32.HI UR4, URZ, UR15, UR4 ;  /* 0x0000000fff047299 */ /* 0x000fe40008011604 */
[----:B------:R-:W-:Y:S02]  /*4810*/  UIMAD.WIDE.U32 UR10, UR5, UR14, URZ ;  /* 0x0000000e050a72a5 */ /* 0x000fe4000f8e00ff */
[----:B------:R-:W-:Y:S04]  /*4820*/  USEL UR12, UR6, UR4, !UP4 ;  /* 0x00000004060c7287 */ /* 0x000fe8000e000000 */
[----:B------:R-:W-:Y:S01]  /*4830*/  UIADD3 UR9, UPT, UPT, -UR12, URZ, URZ ;  /* 0x000000ff0c097290 */ /* 0x000fe2000fffe1ff */
[----:B------:R-:W-:Y:S02]  /*4840*/  @!UP0 UMOV UR4, UR11 ;  /* 0x0000000b00048c82 */ /* 0x000fe40008000000 */
[----:B------:R-:W-:Y:S02]  /*4850*/  @!UP0 USHF.R.U32.HI UR4, URZ, UR15, UR4 ;  /* 0x0000000fff048299 */ /* 0x000fe40008011604 */
[----:B------:R-:W-:Y:S02]  /*4860*/  UIMAD UR9, UR40, UR9, UR6 ;  /* 0x00000009280972a4 */ /* 0x000fe4000f8e0206 */
[----:B------:R-:W-:Y:S04]  /*4870*/  @!UP0 USEL UR4, UR5, UR4, !UP4 ;  /* 0x0000000405048287 */ /* 0x000fe8000e000000 */
[----:B------:R-:W-:Y:S02]  /*4880*/  @!UP0 UIMAD UR9, UR8, UR9, UR4 ;  /* 0x00000009080982a4 */ /* 0x000fe4000f8e0204 */
[----:B------:R-:W-:Y:S02]  /*4890*/  @!UP0 UIADD3 UR10, UPT, UPT, UR12, -UR4, URZ ;  /* 0x800000040c0a8290 */ /* 0x000fe4000fffe0ff */
[----:B------:R-:W-:Y:S02]  /*48a0*/  UIADD3 UR4, UPT, UPT, -UR5, URZ, URZ ;  /* 0x000000ff05047290 */ /* 0x000fe4000fffe1ff */
[----:B------:R-:W-:Y:S02]  /*48b0*/  UIADD3 UR8, UPT, UPT, -UR6, URZ, URZ ;  /* 0x000000ff06087290 */ /* 0x000fe4000fffe1ff */
[----:B------:R-:W-:Y:S02]  /*48c0*/  @!UP0 UIMAD UR6, UR10, UR40, UR5 ;  /* 0x000000280a0682a4 */ /* 0x000fe4000f8e0205 */
[----:B------:R-:W-:Y:S02]  /*48d0*/  UIMAD UR13, UR16, UR4, UR13 ;  /* 0x00000004100d72a4 */ /* 0x000fe4000f8e020d */
[----:B------:R-:W-:Y:S01]  /*48e0*/  UIMAD UR7, UR30, UR8, UR7 ;  /* 0x000000081e0772a4 */ /* 0x000fe2000f8e0207 */
[----:B------:R-:W-:Y:S02]  /*48f0*/  @!UP0 UMOV UR5, UR9 ;  /* 0x0000000900058c82 */ /* 0x000fe40008000000 */
[----:B------:R-:W-:Y:S02]  /*4900*/  UIMAD UR13, UR5, UR16, UR13 ;  /* 0x00000010050d72a4 */ /* 0x000fe4000f8e020d */
[----:B------:R-:W-:Y:S11]  /*4910*/  UIMAD UR7, UR6, UR30, UR7 ;  /* 0x0000001e060772a4 */ /* 0x000ff6000f8e0207 */
[----:B------:R-:W-:Y:S01]  /*4920*/  @!UPT UIADD3 URZ, UPT, UPT, URZ, URZ, URZ ;  /* 0x000000fffffff290 */ /* 0x000fe2000fffe0ff */
.L_x_87:
[----:B------:R-:W2:Y:S01]  /*4930*/  @!UP2 LDCU.128 UR20, c[0x0][0xb10] ;  /* 0x00016200ff14a7ac */ /* 0x000ea20008000c00 */
[C---:B---3--:R-:W-:Y:S02]  /*4940*/  ISETP.NE.U32.AND P1, PT, R4.reuse, RZ, PT ;  /* 0x000000ff0400720c */ /* 0x048fe40003f25070 */
[----:B------:R-:W-:Y:S02]  /*4950*/  ISETP.NE.U32.AND P0, PT, R4, RZ, PT ;  /* 0x000000ff0400720c */ /* 0x000fe40003f05070 */
[C---:B------:R-:W-:Y:S02]  /*4960*/  ISETP.NE.AND.EX P1, PT, R5.reuse, RZ, PT, P1 ;  /* 0x000000ff0500720c */ /* 0x040fe40003f25310 */
[----:B------:R-:W-:Y:S01]  /*4970*/  ISETP.NE.AND.EX P0, PT, R5, RZ, PT, P0 ;  /* 0x000000ff0500720c */ /* 0x000fe20003f05300 */
[----:B------:R-:W3:Y:S01]  /*4980*/  @!UP2 LDCU UR5, c[0x0][0xb0c] ;  /* 0x00016180ff05a7ac */ /* 0x000ee20008000800 */
[----:B------:R-:W-:Y:S01]  /*4990*/  SHF.L.U32 R6, R15, 0x1f, RZ ;  /* 0x0000001f0f067819 */ /* 0x000fe200000006ff */
[----:B--2---:R-:W-:Y:S07]  /*49a0*/  UIMAD.WIDE.U32 UR8, UR13, UR20, URZ ;  /* 0x000000140d0872a5 */ /* 0x004fee000f8e00ff */
[----:B------:R-:W-:Y:S01]  /*49b0*/  @!UP2 UMOV UR4, UR9 ;  /* 0x000000090004ac82 */ /* 0x000fe20008000000 */
[----:B---3--:R-:W-:Y:S02]  /*49c0*/  @!UP2 UISETP.NE.AND UP0, UPT, UR5, 0x1, UPT ;  /* 0x000000010500a88c */ /* 0x008fe4000bf05270 */
[----:B------:R-:W-:Y:S02]  /*49d0*/  @!UP2 USHF.R.U32.HI UR4, URZ, UR21, UR4 ;  /* 0x00000015ff04a299 */ /* 0x000fe40008011604 */
[----:B------:R-:W-:Y:S02]  /*49e0*/  UIMAD.WIDE.U32 UR8, UR7, UR23, URZ ;  /* 0x00000017070872a5 */ /* 0x000fe4000f8e00ff */
[----:B------:R-:W-:Y:S02]  /*49f0*/  @!UP2 USEL UR10, UR13, UR4, !UP0 ;  /* 0x000000040d0aa287 */ /* 0x000fe4000c000000 */
[----:B------:R-:W-:Y:S03]  /*4a00*/  @!UP2 UISETP.NE.AND UP0, UPT, UR22, 0x1, UPT ;  /* 0x000000011600a88c */ /* 0x000fe6000bf05270 */
[----:B------:R-:W-:Y:S02]  /*4a10*/  @!UP2 UMOV UR6, UR9 ;  /* 0x000000090006ac82 */ /* 0x000fe40008000000 */
[----:B------:R-:W2:Y:S02]  /*4a20*/  @!UP2 LDCU UR4, c[0x0][0xb20] ;  /* 0x00016400ff04a7ac */ /* 0x000ea40008000800 */
[----:B--2---:R-:W-:Y:S04]  /*4a30*/  @!UP2 USHF.R.U32.HI UR6, URZ, UR4, UR6 ;  /* 0x00000004ff06a299 */ /* 0x004fe80008011606 */
[----:B------:R-:W-:Y:S04]  /*4a40*/  @!UP2 USEL UR6, UR7, UR6, !UP0 ;  /* 0x000000060706a287 */ /* 0x000fe8000c000000 */
[----:B------:R-:W-:Y:S02]  /*4a50*/  @!UP2 UIADD3 UR4, UPT, UPT, -UR10, UR6, URZ ;  /* 0x000000060a04a290 */ /* 0x000fe4000fffe1ff */
[----:B------:R-:W-:Y:S02]  /*4a60*/  @!UP2 UIADD3 UR6, UPT, UPT, UR10, -UR6, URZ ;  /* 0x800000060a06a290 */ /* 0x000fe4000fffe0ff */
[----:B------:R-:W-:Y:S02]  /*4a70*/  @!UP2 UIMAD UR13, UR4, UR5, UR13 ;  /* 0x00000005040da2a4 */ /* 0x000fe4000f8e020d */
[----:B------:R-:W-:Y:S01]  /*4a80*/  @!UP2 UIMAD UR7, UR6, UR22, UR7 ;  /* 0x000000160607a2a4 */ /* 0x000fe2000f8e0207 */
[----:B------:R-:W-:Y:S11]  /*4a90*/  BRA.U UP3, `(.L_x_88) ;  /* 0x0000000103107547 */ /* 0x000ff6000b800000 */
[----:B------:R-:W-:Y:S04]  /*4aa0*/  MOV R7, UR34 ;  /* 0x0000002200077c02 */ /* 0x000fe80008000f00 */
[----:B------:R-:W-:Y:S04]  /*4ab0*/  SHF.L.U32 R7, R7, 0x1f, RZ ;  /* 0x0000001f07077819 */ /* 0x000fe800000006ff */
[----:B------:R-:W2:Y:S02]  /*4ac0*/  SYNCS.PHASECHK.TRANS64.TRYWAIT P2, [UR17+0x58], R7 ;  /* 0x00005807ff0075a7 */ /* 0x000ea40008041111 */
[----:B--2---:R-:W-:Y:S05]  /*4ad0*/  @!P2 BRA `(.L_x_89) ;  /* 0x000000280080a947 */ /* 0x004fea0003800000 */
.L_x_88:
[----:B------:R-:W-:Y:S05]  /*4ae0*/  @!P1 BRA `(.L_x_90) ;  /* 0x0000000000309947 */ /* 0x000fea0003800000 */
[----:B------:R-:W-:Y:S01]  /*4af0*/  ISETP.NE.U32.AND P1, PT, R2, RZ, PT ;  /* 0x000000ff0200720c */ /* 0x000fe20003f25070 */
[----:B------:R-:W2:Y:S01]  /*4b00*/  LDCU.64 UR4, c[0x0][0x358] ;  /* 0x00006b00ff0477ac */ /* 0x000ea20008000a00 */
[----:B------:R-:W-:Y:S02]  /*4b10*/  IMAD.MOV.U32 R80, RZ, RZ, 0x1 ;  /* 0x00000001ff507424 */ /* 0x000fe400078e00ff */
[----:B------:R-:W-:Y:S11]  /*4b20*/  ISETP.NE.AND.EX P1, PT, R3, RZ, PT, P1 ;  /* 0x000000ff0300720c */ /* 0x000ff60003f25310 */
[----:B------:R-:W-:Y:S02]  /*4b30*/  @!UPT UIADD3 URZ, UPT, UPT, URZ, URZ, URZ ;  /* 0x000000fffffff290 */ /* 0x000fe4000fffe0ff */
[----:B------:R-:W3:Y:S01]  /*4b40*/  @P1 LDC.64 R8, c[0x0][0x888] ;  /* 0x00022200ff081b82 */ /* 0x000ee20000000a00 */
[----:B-1----:R-:W-:Y:S04]  /*4b50*/  @P1 IMAD R0, R4, UR36, RZ ;  /* 0x0000002404001c24 */ /* 0x002fe8000f8e02ff */
[----:B---3--:R-:W-:Y:S04]  /*4b60*/  @P1 IMAD.WIDE R8, R0, 0x4, R8 ;  /* 0x0000000400081825 */ /* 0x008fe800078e0208 */
[----:B------:R-:W-:Y:S01]  /*4b70*/  HFMA2 R0, -RZ, RZ, 0, 5.9604644775390625e-08 ;  /* 0x00000001ff007431 */ /* 0x000fe200000001ff */
[----:B--2--5:R2:W5:Y:S04]  /*4b80*/  @P1 LDG.E R39, desc[UR4][R8.64] ;  /* 0x0000000408271981 */ /* 0x024568000c1e1900 */
[----:B------:R-:W-:Y:S01]  /*4b90*/  @!P1 PRMT R80, R0, 0x7610, R80 ;  /* 0x0000761000509816 */ /* 0x000fe20000000050 */
[----:B--2---:R-:W3:Y:S06]  /*4ba0*/  @!P1 LDC R39, c[0x0][0x880] ;  /* 0x00022000ff279b82 */ /* 0x004eec0000000800 */
.L_x_90:
[----:B---3-5:R-:W-:Y:S01]  /*4bb0*/  @!P0 FSETP.EQ.AND P1, PT, R39, RZ, PT ;  /* 0x000000ff2700820b */ /* 0x028fe20003f22000 */
[----:B------:R-:W-:Y:S01]  /*4bc0*/  @!UPT UIADD3 URZ, UPT, UPT, URZ, URZ, URZ ;  /* 0x000000fffffff290 */ /* 0x000fe2000fffe0ff */
[----:B------:R-:W-:Y:S11]  /*4bd0*/  @!P0 BRA `(.L_x_91) ;  /* 0x0000000000188947 */ /* 0x000ff60003800000 */
[----:B------:R-:W-:Y:S02]  /*4be0*/  LOP3.LUT P0, RZ, R80, 0xff, RZ, 0xc0, !PT ;  /* 0x000000ff50ff7812 */ /* 0x000fe4000780c0ff */
[----:B------:R-:W-:Y:S04]  /*4bf0*/  ISETP.NE.U32.AND P1, PT, R2, RZ, PT ;  /* 0x000000ff0200720c */ /* 0x000fe80003f25070 */
[----:B------:R-:W-:Y:S04]  /*4c00*/  ISETP.NE.AND.EX P1, PT, R3, RZ, PT, P1 ;  /* 0x000000ff0300720c */ /* 0x000fe80003f25310 */
[----:B------:R-:W-:Y:S03]  /*4c10*/  PLOP3.LUT P1, PT, P1, PT, PT, 0x8, 0x80 ;  /* 0x000000000080781c */ /* 0x000fe60000f2e170 */
[----:B------:R-:W-:Y:S11]  /*4c20*/  @P0 FSETP.EQ.AND P1, PT, R39, RZ, PT ;  /* 0x000000ff2700020b */ /* 0x000ff60003f22000 */
[----:B------:R-:W-:Y:S02]  /*4c30*/  @!UPT UIADD3 URZ, UPT, UPT, URZ, URZ, URZ ;  /* 0x000000fffffff290 */ /* 0x000fe4000fffe0ff */
.L_x_91:
[----:B------:R-:W2:Y:S01]  /*4c40*/  SYNCS.PHASECHK.TRANS64.TRYWAIT P0, [UR17+0x48], R6 ;  /* 0x00004806ff0075a7 */ /* 0x000ea20008001111 */
[----:B------:R-:W-:Y:S02]  /*4c50*/  ELECT P2, URZ, PT ;  /* 0x0000000000ff782f */ /* 0x000fe40003840000 */
[----:B------:R-:W-:Y:S01]  /*4c60*/  IADD3 R14, PT, PT, R14, 0x1, RZ ;  /* 0x000000010e0e7810 */ /* 0x000fe20007ffe0ff */
[----:B--2---:R-:W-:Y:S10]  /*4c70*/  @!P0 BRA `(.L_x_92) ;  /* 0x0000002800308947 */ /* 0x004ff40003800000 */
.L_x_146:
[----:B------:R-:W-:Y:S01]  /*4c80*/  PLOP3.LUT P1, PT, P1, P2, PT, 0xf2, 0x2f ;  /* 0x00000000002f781c */ /* 0x000fe20000f25e72 */
[----:B------:R-:W-:Y:S01]  /*4c90*/  UMOV UR18, 0x0 ;  /* 0x0000000000127882 */ /* 0x000fe20000000000 */
[----:B------:R-:W-:Y:S01]  /*4ca0*/  UMOV UR19, 0x10000000 ;  /* 0x1000000000137882 */ /* 0x000fe20000000000 */
[----:B------:R-:W-:Y:S01]  /*4cb0*/  UMOV UR12, UR36 ;  /* 0x00000024000c7c82 */ /* 0x000fe20008000000 */
[----:B------:R-:W-:Y:S01]  /*4cc0*/  LOP3.LUT R15, R15, 0x1, RZ, 0x3c, !PT ;  /* 0x000000010f0f7812 */ /* 0x000fe200078e3cff */
[----:B------:R-:W-:Y:S01]  /*4cd0*/  UPLOP3.LUT UP3, UPT, UPT, UPT, UPT, 0x80, 0x8 ;  /* 0x000000000008789c */ /* 0x000fe20003f6f070 */
[----:B------:R-:W-:Y:S07]  /*4ce0*/  UMOV UR36, UR24 ;  /* 0x0000001800247c82 */ /* 0x000fee0008000000 */
[----:B-1----:R-:W-:Y:S01]  /*4cf0*/  @!P1 IADD3 R6, P0, PT, R16, 0x580, RZ ;  /* 0x0000058010069810 */ /* 0x002fe20007f1e0ff */
[----:B------:R-:W-:Y:S03]  /*4d00*/  VOTEU.ALL UP0, P1 ;  /* 0x0000000000ff7886 */ /* 0x000fe60000800000 */
[----:B------:R-:W-:Y:S01]  /*4d10*/  @!P1 R2UR UR5, R6 ;  /* 0x00000000060592ca */ /* 0x000fe200000e0000 */
[----:B------:R-:W-:Y:S01]  /*4d20*/  @!P1 IMAD.X R0, RZ, RZ, R17, P0 ;  /* 0x000000ffff009224 */ /* 0x000fe200000e0611 */
[----:B------:R-:W-:Y:S01]  /*4d30*/  @!UP0 USHF.L.U32 UR10, UR45, 0x6, URZ ;  /* 0x000000062d0a8899 */ /* 0x000fe200080006ff */
[----:B------:R-:W-:Y:S01]  /*4d40*/  ISETP.NE.AND P0, PT, R14, 0x2, PT ;  /* 0x000000020e00780c */ /* 0x000fe20003f05270 */
[----:B------:R-:W-:Y:S02]  /*4d50*/  @!UP0 USHF.L.U32 UR11, UR46, 0x6, URZ ;  /* 0x000000062e0b8899 */ /* 0x000fe400080006ff */
[----:B------:R-:W-:Y:S01]  /*4d60*/  @!P1 R2UR UR4, R0 ;  /* 0x00000000000492ca */ /* 0x000fe200000e0000 */
[----:B------:R-:W-:Y:S01]  /*4d70*/  @!UP0 UIADD3 UR8, UPT, UPT, UR17, 0x200, URZ ;  /* 0x0000020011088890 */ /* 0x000fe2000fffe0ff */
[----:B------:R-:W-:Y:S01]  /*4d80*/  SEL R0, RZ, 0x1, P0 ;  /* 0x00000001ff007807 */ /* 0x000fe20000000000 */
[----:B------:R-:W-:Y:S01]  /*4d90*/  @!UP0 UIADD3 UR9, UPT, UPT, UR17, 0x40, URZ ;  /* 0x0000004011098890 */ /* 0x000fe2000fffe0ff */
[----:B------:R-:W-:Y:S01]  /*4da0*/  SEL R14, R14, RZ, P0 ;  /* 0x000000ff0e0e7207 */ /* 0x000fe20000000000 */
[----:B------:R-:W-:Y:S01]  /*4db0*/  VOTEU.ALL UP0, P1 ;  /* 0x0000000000ff7886 */ /* 0x000fe20000800000 */
[----:B------:R-:W-:Y:S01]  /*4dc0*/  LOP3.LUT R13, R13, R0, RZ, 0x3c, !PT ;  /* 0x000000000d0d7212 */ /* 0x000fe200078e3cff */
[----:B------:R-:W-:Y:S01]  /*4dd0*/  IMAD.U32 R6, RZ, RZ, UR5 ;  /* 0x00000005ff067e24 */ /* 0x000fe2000f8e00ff */
[----:B------:R-:W-:Y:S02]  /*4de0*/  UIADD3 UR45, UPT, UPT, UR7, UR55, URZ ;  /* 0x00000037072d7290 */ /* 0x000fe4000fffe0ff */
[----:B------:R-:W-:Y:S03]  /*4df0*/  UIADD3 UR46, UPT, UPT, UR13, UR58, URZ ;  /* 0x0000003a0d2e7290 */ /* 0x000fe6000fffe0ff */
[----:B------:R-:W-:Y:S01]  /*4e00*/  IMAD.U32 R7, RZ, RZ, UR4 ;  /* 0x00000004ff077e24 */ /* 0x000fe2000f8e00ff */
[----:B------:R-:W-:Y:S04]  /*4e10*/  @!P1 R2UR UR4, R6 ;  /* 0x00000000060492ca */ /* 0x000fe800000e0000 */
[----:B------:R-:W-:Y:S11]  /*4e20*/  @!P1 R2UR UR5, R7 ;  /* 0x00000000070592ca */ /* 0x000ff600000e0000 */
[----:B------:R-:W-:Y:S02]  /*4e30*/  @!UPT UIADD3 URZ, UPT, UPT, URZ, URZ, URZ ;  /* 0x000000fffffff290 */ /* 0x000fe4000fffe0ff */
[----:B------:R2:W-:Y:S01]  /*4e40*/  @!UP0 UTMALDG.3D [UR8], [UR4], desc[UR18] ;  /* 0x00001208040085b4 */ /* 0x0005e20008011000 */
[----:B------:R2:W-:Y:S01]  /*4e50*/  @!P1 SYNCS.ARRIVE.TRANS64.RED.A0TR RZ, [UR17+0x40], R12 ;  /* 0x0000400cffff99a7 */ /* 0x0005e20008300411 */
[----:B------:R-:W-:Y:S01]  /*4e60*/  SYNCS.ARRIVE.TRANS64.RED.A1T0 RZ, [UR27], RZ ;  /* 0x000000ffffff79a7 */ /* 0x000fe2000810041b */
[----:B------:R-:W-:Y:S05]  /*4e70*/  BRA.U UP1, `(.L_x_93) ;  /* 0xfffffff5018c7547 */ /* 0x000fea000b83ffff */
[----:B------:R-:W-:Y:S07]  /*4e80*/  MOV R0, UR17 ;  /* 0x0000001100007c02 */ /* 0x000fee0008000f00 */
.L_x_94:
[----:B-1----:R-:W-:-:S04]  /*4e90*/  SHF.L.U32 R2, R15, 0x1f, RZ ;  /* 0x0000001f0f027819 */ /* 0x002fc800000006ff */
[----:B------:R1:W3:Y:S03]  /*4ea0*/  SYNCS.PHASECHK.TRANS64.TRYWAIT P0, [R0+URZ+0x48], R2 ;  /* 0x00004802000075a7 */ /* 0x0002e600080011ff */
[----:B---3--:R-:W-:Y:S05]  /*4eb0*/  @!P0 NANOSLEEP.SYNCS 0x989680 ;  /* 0x009896800000895d */ /* 0x008fea0003900000 */
[----:B------:R-:W3:Y:S02]  /*4ec0*/  @!P0 SYNCS.PHASECHK.TRANS64 P0, [R0+URZ+0x48], R2 ;  /* 0x00004802000085a7 */ /* 0x000ee400080010ff */
[----:B--23--:R-:W-:Y:S05]  /*4ed0*/  @P0 EXIT ;  /* 0x000000000000094d */ /* 0x00cfea0003800000 */
[----:B------:R-:W-:Y:S05]  /*4ee0*/  BRA `(.L_x_94) ;  /* 0xfffffffc00e87947 */ /* 0x000fea000383ffff */
.L_x_85:
[----:B------:R-:W-:-:S06]  /*4ef0*/  UISETP.GE.AND UP0, UPT, UR13, 0x4, UPT ;  /* 0x000000040d00788c */ /* 0x000fcc000bf06270 */
[----:B------:R-:W-:-:S13]  /*4f00*/  PLOP3.LUT P0, PT, PT, PT, UP0, 0x80, 0x8 ;  /* 0x000000000008781c */ /* 0x000fda0003f0f008 */
[----:B------:R-:W-:Y:S05]  /*4f10*/  @!P0 EXIT ;  /* 0x000000000000894d */ /* 0x000fea0003800000 */
[----:B------:R-:W1:Y:S08]  /*4f20*/  S2UR UR4, SR_CgaCtaId ;  /* 0x00000000000479c3 */ /* 0x000e700000008800 */
[----:B------:R-:W-:Y:S01]  /*4f30*/  BAR.SYNC.DEFER_BLOCKING 0x6, 0xa0 ;  /* 0x0182800000007b1d */ /* 0x000fe20000010000 */
[----:B------:R-:W-:Y:S01]  /*4f40*/  IMAD.SHL.U32 R6, R69, 0x40, RZ ;  /* 0x0000004045067824 */ /* 0x000fe200078e00ff */
[----:B------:R-:W-:Y:S01]  /*4f50*/  SHF.R.U32.HI R7, RZ, 0x1, R69 ;  /* 0x00000001ff077819 */ /* 0x000fe20000011645 */
[----:B------:R-:W-:Y:S01]  /*4f60*/  IMAD.SHL.U32 R3, R81, 0x800, RZ ;  /* 0x0000080051037824 */ /* 0x000fe200078e00ff */
[----:B------:R-:W-:Y:S01]  /*4f70*/  CS2R R84, SRZ ;  /* 0x0000000000547805 */ /* 0x000fe2000001ff00 */
[C---:B------:R-:W-:Y:S01]  /*4f80*/  IMAD.U32 R37, R69.reuse, 0x10000, RZ ;  /* 0x0001000045257824 */ /* 0x040fe200078e00ff */
[----:B------:R-:W-:Y:S01]  /*4f90*/  UMOV UR44, 0x400 ;  /* 0x00000400002c7882 */ /* 0x000fe20000000000 */
[C---:B------:R-:W-:Y:S01]  /*4fa0*/  LOP3.LUT R2, R6.reuse, 0x180, RZ, 0xc0, !PT ;  /* 0x0000018006027812 */ /* 0x040fe200078ec0ff */
[----:B------:R-:W2:Y:S01]  /*4fb0*/  LDC.64 R74, c[0x0][0x888] ;  /* 0x00022200ff4a7b82 */ /* 0x000ea20000000a00 */
[----:B------:R-:W-:Y:S01]  /*4fc0*/  LOP3.LUT R6, R6, 0x640, RZ, 0xc0, !PT ;  /* 0x0000064006067812 */ /* 0x000fe200078ec0ff */
[----:B------:R-:W-:Y:S01]  /*4fd0*/  IMAD.MOV.U32 R36, RZ, RZ, RZ ;  /* 0x000000ffff247224 */ /* 0x000fe200078e00ff */
[----:B------:R-:W-:Y:S01]  /*4fe0*/  LOP3.LUT R7, R2, 0x20, R7, 0xf8, !PT ;  /* 0x0000002002077812 */ /* 0x000fe200078ef807 */
[----:B------:R-:W-:Y:S01]  /*4ff0*/  IMAD.SHL.U32 R2, R69, 0x8, RZ ;  /* 0x0000000845027824 */ /* 0x000fe200078e00ff */
[----:B------:R-:W-:Y:S01]  /*5000*/  LOP3.LUT R3, R6, 0x800, R3, 0xf8, !PT ;  /* 0x0000080006037812 */ /* 0x000fe200078ef803 */
[----:B------:R-:W-:Y:S01]  /*5010*/  IMAD.MOV.U32 R86, RZ, RZ, RZ ;  /* 0x000000ffff567224 */ /* 0x000fe200078e00ff */
[----:B------:R-:W3:Y:S01]  /*5020*/  LDCU UR53, c[0x0][0x370] ;  /* 0x00006e00ff3577ac */ /* 0x000ee20008000800 */
[----:B------:R-:W4:Y:S01]  /*5030*/  LDC.64 R76, c[0x0][0x890] ;  /* 0x00022400ff4c7b82 */ /* 0x000f220000000a00 */
[----:B------:R-:W-:Y:S01]  /*5040*/  LOP3.LUT R2, R7, 0x30, R2, 0x78, !PT ;  /* 0x0000003007027812 */ /* 0x000fe200078e7802 */
[----:B------:R-:W-:Y:S01]  /*5050*/  IMAD.MOV.U32 R83, RZ, RZ, RZ ;  /* 0x000000ffff537224 */ /* 0x000fe200078e00ff */
[----:B------:R-:W2:Y:S02]  /*5060*/  LDCU.64 UR62, c[0x0][0x348] ;  /* 0x00006900ff3e77ac */ /* 0x000ea40008000a00 */
[----:B------:R-:W-:Y:S01]  /*5070*/  LOP3.LUT R79, R3, R2, RZ, 0xfc, !PT ;  /* 0x00000002034f7212 */ /* 0x000fe200078efcff */
[----:B------:R-:W-:Y:S01]  /*5080*/  IMAD.SHL.U32 R3, R81, 0x200000, RZ ;  /* 0x0020000051037824 */ /* 0x000fe200078e00ff */
[----:B-1----:R-:W-:Y:S01]  /*5090*/  ULEA UR44, UR4, UR44, 0x18 ;  /* 0x0000002c042c7291 */ /* 0x002fe2000f8ec0ff */
[----:B------:R-:W1:Y:S01]  /*50a0*/  LDC.64 R72, c[0x0][0x8b0] ;  /* 0x00022c00ff487b82 */ /* 0x000e620000000a00 */
[----:B------:R-:W-:Y:S01]  /*50b0*/  IMAD.SHL.U32 R2, R69, 0x10, RZ ;  /* 0x0000001045027824 */ /* 0x000fe200078e00ff */
[----:B------:R-:W1:Y:S01]  /*50c0*/  LDCU UR41, c[0x0][0xb0c] ;  /* 0x00016180ff2977ac */ /* 0x000e620008000800 */
[----:B------:R-:W-:-:S02]  /*50d0*/  LOP3.LUT R3, R3, 0x200000, RZ, 0xc0, !PT ;  /* 0x0020000003037812 */ /* 0x000fc400078ec0ff */
[----:B------:R-:W-:Y:S01]  /*50e0*/  VIADD R78, R79, UR44 ;  /* 0x0000002c4f4e7c36 */ /* 0x000fe20008000000 */
[----:B------:R-:W-:Y:S01]  /*50f0*/  UIADD3 UR4, UPT, UPT, UR44, 0x1200, URZ ;  /* 0x000012002c047890 */ /* 0x000fe2000fffe0ff */
[----:B------:R-:W-:Y:S01]  /*5100*/  LOP3.LUT R37, R3, 0x400000, R37, 0xf8, !PT ;  /* 0x0040000003257812 */ /* 0x000fe200078ef825 */
[----:B------:R-:W3:Y:S01]  /*5110*/  LDS R0, [UR44+0x110] ;  /* 0x0001102cff007984 */ /* 0x000ee20008000800 */
[----:B------:R-:W1:Y:S01]  /*5120*/  LDC.64 R70, c[0x0][0x8a8] ;  /* 0x00022a00ff467b82 */ /* 0x000e620000000a00 */
[----:B------:R-:W-:Y:S01]  /*5130*/  LOP3.LUT R2, R2, 0x20, RZ, 0xc0, !PT ;  /* 0x0000002002027812 */ /* 0x000fe200078ec0ff */
[----:B------:R-:W1:Y:S01]  /*5140*/  LDCU UR61, c[0x0][0xb20] ;  /* 0x00016400ff3d77ac */ /* 0x000e620008000800 */
[----:B------:R-:W-:Y:S02]  /*5150*/  IMAD.U32 R87, RZ, RZ, UR4 ;  /* 0x00000004ff577e24 */ /* 0x000fe4000f8e00ff */
[----:B------:R-:W-:Y:S01]  /*5160*/  IADD3 R78, PT, PT, -R2, 0x200, R78 ;  /* 0x00000200024e7810 */ /* 0x000fe20007ffe14e */
[----:B------:R-:W1:Y:S01]  /*5170*/  LDCU UR39, c[0x0][0xb30] ;  /* 0x00016600ff2777ac */ /* 0x000e620008000800 */
[----:B------:R-:W1:Y:S01]  /*5180*/  LDCU.64 UR56, c[0x0][0x888] ;  /* 0x00011100ff3877ac */ /* 0x000e620008000a00 */
[----:B------:R-:W1:Y:S01]  /*5190*/  LDCU.64 UR42, c[0x0][0xb28] ;  /* 0x00016500ff2a77ac */ /* 0x000e620008000a00 */
[----:B------:R-:W1:Y:S01]  /*51a0*/  LDCU.128 UR48, c[0x0][0xb10] ;  /* 0x00016200ff3077ac */ /* 0x000e620008000c00 */
[----:B------:R-:W1:Y:S01]  /*51b0*/  LDCU UR52, c[0x0][0x374] ;  /* 0x00006e80ff3477ac */ /* 0x000e620008000800 */
[----:B------:R-:W-:Y:S01]  /*51c0*/  UIADD3 UR59, UPT, UPT, UR44, 0x200, URZ ;  /* 0x000002002c3b7890 */ /* 0x000fe2000fffe0ff */
[----:B--234-:R-:W-:-:S11]  /*51d0*/  IMAD.IADD R37, R0, 0x1, R37 ;  /* 0x0000000100257824 */ /* 0x01cfd600078e0225 */
.L_x_112:
[----:B------:R-:W-:Y:S02]  /*51e0*/  LEA R3, R83, UR44, 0x3 ;  /* 0x0000002c53037c11 */ /* 0x000fe4000f8e18ff */
[----:B------:R-:W-:Y:S02]  /*51f0*/  SHF.L.U32 R0, R85, 0x1f, RZ ;  /* 0x0000001f55007819 */ /* 0x000fe400000006ff */
[----:B-1----:R-:W-:Y:S02]  /*5200*/  LEA R4, R83, UR44, 0x4 ;  /* 0x0000002c53047c11 */ /* 0x002fe4000f8e20ff */
[----:B------:R-:W2:Y:S02]  /*5210*/  SYNCS.PHASECHK.TRANS64.TRYWAIT P0, [R3+URZ+0x60], R0 ;  /* 0x00006000030075a7 */ /* 0x000ea400080011ff */
[----:B--2---:R-:W-:Y:S05]  /*5220*/  @!P0 BRA `(.L_x_95) ;  /* 0x0000002000dc8947 */ /* 0x004fea0003800000 */
.L_x_147:
[----:B------:R-:W3:Y:S01]  /*5230*/  LDS.128 R4, [R4+0xf0] ;  /* 0x0000f00004047984 */ /* 0x000ee20000000c00 */
[----:B------:R-:W-:Y:S01]  /*5240*/  UISETP.GE.AND UP0, UPT, UR40, 0x1, UPT ;  /* 0x000000012800788c */ /* 0x000fe2000bf06270 */
[----:B------:R-:W-:Y:S01]  /*5250*/  @!PT LDS RZ, [RZ] ;  /* 0x00000000fffff984 */ /* 0x000fe20000000800 */
[----:B------:R-:W-:Y:S01]  /*5260*/  @!PT LDS RZ, [RZ] ;  /* 0x00000000fffff984 */ /* 0x000fe20000000800 */
[----:B------:R-:W-:Y:S01]  /*5270*/  @!PT LDS RZ, [RZ] ;  /* 0x00000000fffff984 */ /* 0x000fe20000000800 */
[----:B------:R-:W-:Y:S01]  /*5280*/  @!PT LDS RZ, [RZ] ;  /* 0x00000000fffff984 */ /* 0x000fe20000000800 */
[----:B------:R4:W-:Y:S06]  /*5290*/  MEMBAR.ALL.CTA ;  /* 0x0000000000007992 */ /* 0x0009ec0000008000 */
[----:B----4-:R-:W4:Y:S01]  /*52a0*/  FENCE.VIEW.ASYNC.S ;  /* 0x00000000000073c6 */ /* 0x010f220000000000 */
[----:B---3--:R-:W-:Y:S11]  /*52b0*/  LOP3.LUT P0, RZ, R6, 0x1, RZ, 0xc0, !PT ;  /* 0x0000000106ff7812 */ /* 0x008ff6000780c0ff */
[----:B------:R-:W-:Y:S02]  /*52c0*/  @!UPT UIADD3 URZ, UPT, UPT, URZ, URZ, URZ ;  /* 0x000000fffffff290 */ /* 0x000fe4000fffe0ff */
[----:B----4-:R-:W-:Y:S01]  /*52d0*/  VOTEU.ANY UP1, P0 ;  /* 0x0000000000ff7886 */ /* 0x010fe20000020100 */
[----:B------:R-:W-:Y:S01]  /*52e0*/  PLOP3.LUT P0, PT, PT, PT, UP1, 0x80, 0x8 ;  /* 0x000000000008781c */ /* 0x000fe20003f0f018 */
[----:B------:R-:W-:Y:S11]  /*52f0*/  UP2UR UR47, UPR, URZ, 0x2 ;  /* 0x00000002ff2f7883 */ /* 0x000ff60008000000 */
[----:B------:R-:W-:Y:S01]  /*5300*/  @!UPT UIADD3 URZ, UPT, UPT, URZ, URZ, URZ ;  /* 0x000000fffffff290 */ /* 0x000fe2000fffe0ff */
        /* <DEDUP_REMOVED lines=13> */
[----:B-1----:R-:W-:Y:S02]  /*53e0*/  UIMAD.WIDE.U32 UR4, UR52, UR51, URZ ;  /* 0x00000033340472a5 */ /* 0x002fe4000f8e00ff */
[----:B------:R-:W-:Y:S02]  /*53f0*/  UIMAD.WIDE.U32 UR6, UR53, UR48, URZ ;  /* 0x00000030350672a5 */ /* 0x000fe4000f8e00ff */
[----:B------:R-:W-:Y:S02]  /*5400*/  UISETP.NE.AND UP0, UPT, UR50, 0x1, UPT ;  /* 0x000000013200788c */ /* 0x000fe4000bf05270 */
[----:B------:R-:W-:Y:S02]  /*5410*/  UIMAD.WIDE.U32 UR8, UR37, UR51, URZ ;  /* 0x00000033250872a5 */ /* 0x000fe4000f8e00ff */
[----:B------:R-:W-:Y:S02]  /*5420*/  UIMAD.WIDE.U32 UR10, UR38, UR48, URZ ;  /* 0x00000030260a72a5 */ /* 0x000fe4000f8e00ff */
[----:B------:R-:W-:Y:S02]  /*5430*/  UISETP.NE.AND UP1, UPT, UR41, 0x1, UPT ;  /* 0x000000012900788c */ /* 0x000fe4000bf25270 */
[----:B------:R-:W-:Y:S01]  /*5440*/  UISETP.NE.AND UP2, UPT, UR40, 0x1, UPT ;  /* 0x000000012800788c */ /* 0x000fe2000bf45270 */
[----:B------:R-:W-:Y:S02]  /*5450*/  UMOV UR4, UR5 ;  /* 0x0000000500047c82 */ /* 0x000fe40008000000 */
[----:B------:R-:W-:Y:S03]  /*5460*/  USHF.R.U32.HI UR5, URZ, UR61, UR4 ;  /* 0x0000003dff057299 */ /* 0x000fe60008011604 */
[----:B------:R-:W-:Y:S02]  /*5470*/  UMOV UR4, UR7 ;  /* 0x0000000700047c82 */ /* 0x000fe40008000000 */
[----:B------:R-:W-:Y:S02]  /*5480*/  USHF.R.U32.HI UR7, URZ, UR49, UR4 ;  /* 0x00000031ff077299 */ /* 0x000fe40008011604 */
[----:B------:R-:W-:Y:S02]  /*5490*/  USEL UR4, UR52, UR5, !UP0 ;  /* 0x0000000534047287 */ /* 0x000fe4000c000000 */
[----:B------:R-:W-:Y:S01]  /*54a0*/  USEL UR7, UR53, UR7, !UP1 ;  /* 0x0000000735077287 */ /* 0x000fe2000c800000 */
[----:B------:R-:W-:Y:S01]  /*54b0*/  UMOV UR5, UR9 ;  /* 0x0000000900057c82 */ /* 0x000fe20008000000 */
[----:B------:R-:W-:Y:S02]  /*54c0*/  UIMAD.WIDE.U32 UR8, UR4, UR42, URZ ;  /* 0x0000002a040872a5 */ /* 0x000fe4000f8e00ff */
[----:B------:R-:W-:Y:S03]  /*54d0*/  USHF.R.U32.HI UR6, URZ, UR61, UR5 ;  /* 0x0000003dff067299 */ /* 0x000fe60008011605 */
[----:B------:R-:W-:Y:S01]  /*54e0*/  UMOV UR5, UR11 ;  /* 0x0000000b00057c82 */ /* 0x000fe20008000000 */
[----:B------:R-:W-:Y:S02]  /*54f0*/  UIMAD.WIDE.U32 UR10, UR7, UR42, URZ ;  /* 0x0000002a070a72a5 */ /* 0x000fe4000f8e00ff */
[----:B------:R-:W-:Y:S02]  /*5500*/  USHF.R.U32.HI UR12, URZ, UR49, UR5 ;  /* 0x00000031ff0c7299 */ /* 0x000fe40008011605 */
[----:B------:R-:W-:Y:S01]  /*5510*/  USEL UR6, UR37, UR6, !UP0 ;  /* 0x0000000625067287 */ /* 0x000fe2000c000000 */
[----:B------:R-:W-:Y:S02]  /*5520*/  UMOV UR5, UR9 ;  /* 0x0000000900057c82 */ /* 0x000fe40008000000 */
[----:B------:R-:W-:Y:S01]  /*5530*/  UMOV UR10, UR11 ;  /* 0x0000000b000a7c82 */ /* 0x000fe20008000000 */
[----:B------:R-:W-:Y:S02]  /*5540*/  @UP2 USHF.R.U32.HI UR4, URZ, UR43, UR5 ;  /* 0x0000002bff042299 */ /* 0x000fe40008011605 */
[----:B------:R-:W-:Y:S02]  /*5550*/  @UP2 USHF.R.U32.HI UR7, URZ, UR43, UR10 ;  /* 0x0000002bff072299 */ /* 0x000fe4000801160a */
[----:B------:R-:W-:Y:S02]  /*5560*/  UIMAD UR4, UR40, UR4, URZ ;  /* 0x00000004280472a4 */ /* 0x000fe4000f8e02ff */
[----:B------:R-:W-:Y:S02]  /*5570*/  UIMAD.WIDE.U32 UR10, UR6, UR42, URZ ;  /* 0x0000002a060a72a5 */ /* 0x000fe4000f8e00ff */
[----:B------:R-:W-:Y:S02]  /*5580*/  USEL UR5, UR38, UR12, !UP1 ;  /* 0x0000000c26057287 */ /* 0x000fe4000c800000 */
[----:B------:R-:W-:Y:S02]  /*5590*/  UIMAD UR8, UR40, UR7, URZ ;  /* 0x00000007280872a4 */ /* 0x000fe4000f8e02ff */
[----:B------:R-:W-:Y:S03]  /*55a0*/  UISETP.GE.AND UP0, UPT, UR6, UR4, UPT ;  /* 0x000000040600728c */ /* 0x000fe6000bf06270 */
[----:B------:R-:W-:Y:S01]  /*55b0*/  UMOV UR4, UR11 ;  /* 0x0000000b00047c82 */ /* 0x000fe20008000000 */
[----:B------:R-:W-:Y:S02]  /*55c0*/  UISETP.GE.OR UP0, UPT, UR5, UR8, UP0 ;  /* 0x000000080500728c */ /* 0x000fe40008706670 */
[----:B------:R-:W-:Y:S02]  /*55d0*/  USHF.R.U32.HI UR4, URZ, UR43, UR4 ;  /* 0x0000002bff047299 */ /* 0x000fe40008011604 */
[----:B------:R-:W-:Y:S02]  /*55e0*/  UIMAD.WIDE.U32 UR8, UR5, UR42, URZ ;  /* 0x0000002a050872a5 */ /* 0x000fe4000f8e00ff */
[----:B------:R-:W-:Y:S02]  /*55f0*/  USEL UR11, UR6, UR4, !UP2 ;  /* 0x00000004060b7287 */ /* 0x000fe4000d000000 */
[----:B------:R-:W-:Y:S02]  /*5600*/  UIADD3 UR8, UPT, UPT, -UR5, URZ, URZ ;  /* 0x000000ff05087290 */ /* 0x000fe4000fffe1ff */
[----:B------:R-:W-:Y:S01]  /*5610*/  UIADD3 UR10, UPT, UPT, -UR11, URZ, URZ ;  /* 0x000000ff0b0a7290 */ /* 0x000fe2000fffe1ff */
[----:B------:R-:W-:Y:S01]  /*5620*/  @!UP0 UMOV UR4, UR9 ;  /* 0x0000000900048c82 */ /* 0x000fe20008000000 */
[----:B------:R-:W-:Y:S02]  /*5630*/  UIADD3 UR9, UPT, UPT, -UR6, URZ, URZ ;  /* 0x000000ff06097290 */ /* 0x000fe4000fffe1ff */
[----:B------:R-:W-:Y:S02]  /*5640*/  @!UP0 USHF.R.U32.HI UR4, URZ, UR43, UR4 ;  /* 0x0000002bff048299 */ /* 0x000fe40008011604 */
[----:B------:R-:W-:Y:S02]  /*5650*/  UIMAD UR10, UR40, UR10, UR6 ;  /* 0x0000000a280a72a4 */ /* 0x000fe4000f8e0206 */
[----:B------:R-:W-:Y:S04]  /*5660*/  @!UP0 USEL UR4, UR5, UR4, !UP2 ;  /* 0x0000000405048287 */ /* 0x000fe8000d000000 */
[----:B------:R-:W-:Y:S02]  /*5670*/  @!UP0 UIMAD UR10, UR7, UR10, UR4 ;  /* 0x0000000a070a82a4 */ /* 0x000fe4000f8e0204 */
[----:B------:R-:W-:Y:S02]  /*5680*/  @!UP0 UIADD3 UR11, UPT, UPT, UR11, -UR4, URZ ;  /* 0x800000040b0b8290 */ /* 0x000fe4000fffe0ff */
[----:B------:R-:W-:Y:S02]  /*5690*/  UIMAD UR7, UR41, UR8, UR38 ;  /* 0x00000008290772a4 */ /* 0x000fe4000f8e0226 */
[----:B------:R-:W-:Y:S02]  /*56a0*/  @!UP0 UIMAD UR6, UR11, UR40, UR5 ;  /* 0x000000280b0682a4 */ /* 0x000fe4000f8e0205 */
[----:B------:R-:W-:Y:S01]  /*56b0*/  UIMAD UR4, UR50, UR9, UR37 ;  /* 0x00000009320472a4 */ /* 0x000fe2000f8e0225 */
[----:B------:R-:W-:Y:S02]  /*56c0*/  @!UP0 UMOV UR5, UR10 ;  /* 0x0000000a00058c82 */ /* 0x000fe40008000000 */
[----:B------:R-:W-:Y:S02]  /*56d0*/  UIMAD UR38, UR5, UR41, UR7 ;  /* 0x00000029052672a4 */ /* 0x000fe4000f8e0207 */
[----:B------:R-:W-:Y:S11]  /*56e0*/  UIMAD UR37, UR6, UR50, UR4 ;  /* 0x00000032062572a4 */ /* 0x000ff6000f8e0204 */
[----:B------:R-:W-:Y:S01]  /*56f0*/  @!UPT UIADD3 URZ, UPT, UPT, URZ, URZ, URZ ;  /* 0x000000fffffff290 */ /* 0x000fe2000fffe0ff */
.L_x_96:
[----:B-1----:R-:W-:Y:S01]  /*5700*/  UISETP.NE.AND UP0, UPT, UR39, 0x1, UPT ;  /* 0x000000012700788c */ /* 0x002fe2000bf05270 */
[----:B------:R-:W-:Y:S10]  /*5710*/  IADD3 R83, PT, PT, R83, 0x1, RZ ;  /* 0x0000000153537810 */ /* 0x000ff40007ffe0ff */
[----:B------:R-:W1:Y:S01]  /*5720*/  @!UP0 LDCU.128 UR12, c[0x0][0xb10] ;  /* 0x00016200ff0c87ac */ /* 0x000e620008000c00 */
[----:B------:R-:W3:Y:S01]  /*5730*/  @!UP0 LDCU UR5, c[0x0][0xb0c] ;  /* 0x00016180ff0587ac */ /* 0x000ee20008000800 */
[----:B------:R-:W4:Y:S01]  /*5740*/  @!UP0 LDCU UR10, c[0x0][0xb20] ;  /* 0x00016400ff0a87ac */ /* 0x000f220008000800 */
[----:B-1----:R-:W-:Y:S02]  /*5750*/  UIMAD.WIDE.U32 UR8, UR38, UR12, URZ ;  /* 0x0000000c260872a5 */ /* 0x002fe4000f8e00ff */
[----:B------:R-:W-:Y:S02]  /*5760*/  UIMAD.WIDE.U32 UR6, UR37, UR15, URZ ;  /* 0x0000000f250672a5 */ /* 0x000fe4000f8e00ff */
[----:B------:R-:W-:Y:S03]  /*5770*/  @!UP0 UISETP.NE.AND UP1, UPT, UR14, 0x1, UPT ;  /* 0x000000010e00888c */ /* 0x000fe6000bf25270 */
[----:B------:R-:W-:Y:S01]  /*5780*/  @!UP0 UMOV UR4, UR9 ;  /* 0x0000000900048c82 */ /* 0x000fe20008000000 */
[----:B---3--:R-:W-:Y:S02]  /*5790*/  @!UP0 UISETP.NE.AND UP2, UPT, UR5, 0x1, UPT ;  /* 0x000000010500888c */ /* 0x008fe4000bf45270 */
[----:B------:R-:W-:Y:S01]  /*57a0*/  @!UP0 USHF.R.U32.HI UR4, URZ, UR13, UR4 ;  /* 0x0000000dff048299 */ /* 0x000fe20008011604 */
[----:B------:R-:W-:Y:S02]  /*57b0*/  @!UP0 UMOV UR6, UR7 ;  /* 0x0000000700068c82 */ /* 0x000fe40008000000 */
[----:B----4-:R-:W-:Y:S02]  /*57c0*/  @!UP0 USHF.R.U32.HI UR6, URZ, UR10, UR6 ;  /* 0x0000000aff068299 */ /* 0x010fe40008011606 */
[----:B------:R-:W-:Y:S02]  /*57d0*/  @!UP0 USEL UR7, UR38, UR4, !UP2 ;  /* 0x0000000426078287 */ /* 0x000fe4000d000000 */
[----:B------:R-:W-:Y:S04]  /*57e0*/  @!UP0 USEL UR6, UR37, UR6, !UP1 ;  /* 0x0000000625068287 */ /* 0x000fe8000c800000 */
[----:B------:R-:W-:Y:S02]  /*57f0*/  @!UP0 UIADD3 UR4, UPT, UPT, -UR7, UR6, URZ ;  /* 0x0000000607048290 */ /* 0x000fe4000fffe1ff */
[----:B------:R-:W-:Y:S02]  /*5800*/  @!UP0 UIADD3 UR6, UPT, UPT, UR7, -UR6, URZ ;  /* 0x8000000607068290 */ /* 0x000fe4000fffe0ff */
[----:B------:R-:W-:Y:S02]  /*5810*/  @!UP0 UIMAD UR38, UR4, UR5, UR38 ;  /* 0x00000005042682a4 */ /* 0x000fe4000f8e0226 */
[----:B------:R-:W-:Y:S02]  /*5820*/  @!UP0 UIMAD UR37, UR6, UR14, UR37 ;  /* 0x0000000e062582a4 */ /* 0x000fe4000f8e0225 */
[----:B------:R-:W-:Y:S09]  /*5830*/  ULOP3.LUT UP0, URZ, UR59, 0x1b0, URZ, 0xc0, !UPT ;  /* 0x000001b03bff7892 */ /* 0x000ff2000f80c0ff */
[----:B------:R-:W-:Y:S05]  /*5840*/  BRA.U !UP0, `(.L_x_97) ;  /* 0x0000000108407547 */ /* 0x000fea000b800000 */
[----:B------:R-:W1:Y:S01]  /*5850*/  LDCU.64 UR8, c[0x4][0x80] ;  /* 0x01001000ff0877ac */ /* 0x000e620008000a00 */
[----:B------:R-:W-:Y:S01]  /*5860*/  MOV R3, 0x0 ;  /* 0x0000000000037802 */ /* 0x000fe20000000f00 */
[----:B------:R-:W-:Y:S02]  /*5870*/  HFMA2 R12, -RZ, RZ, 0, 5.9604644775390625e-08 ;  /* 0x00000001ff0c7431 */ /* 0x000fe400000001ff */
[----:B------:R-:W-:Y:S02]  /*5880*/  IMAD.MOV.U32 R8, RZ, RZ, 0x70 ;  /* 0x00000070ff087424 */ /* 0x000fe400078e00ff */
[----:B------:R-:W-:Y:S01]  /*5890*/  IMAD.MOV.U32 R13, RZ, RZ, RZ ;  /* 0x000000ffff0d7224 */ /* 0x000fe200078e00ff */
[----:B------:R-:W3:Y:S01]  /*58a0*/  LDCU.64 UR6, c[0x4][0x88] ;  /* 0x01001100ff0677ac */ /* 0x000ee20008000a00 */
[----:B------:R-:W4:Y:S01]  /*58b0*/  LDC.64 R2, c[0x4][R3] ;  /* 0x0100000003027b82 */ /* 0x000f220000000a00 */
[----:B------:R-:W2:Y:S01]  /*58c0*/  LDCU.64 UR4, c[0x4][0x8] ;  /* 0x01000100ff0477ac */ /* 0x000ea20008000a00 */
[----:B-1----:R-:W-:Y:S01]  /*58d0*/  MOV R5, UR9 ;  /* 0x0000000900057c02 */ /* 0x002fe20008000f00 */
[----:B------:R-:W-:Y:S01]  /*58e0*/  IMAD.U32 R4, RZ, RZ, UR8 ;  /* 0x00000008ff047e24 */ /* 0x000fe2000f8e00ff */
[----:B---3--:R-:W-:Y:S01]  /*58f0*/  MOV R7, UR7 ;  /* 0x0000000700077c02 */ /* 0x008fe20008000f00 */
[----:B------:R-:W-:Y:S01]  /*5900*/  IMAD.U32 R6, RZ, RZ, UR6 ;  /* 0x00000006ff067e24 */ /* 0x000fe2000f8e00ff */
[----:B--2---:R-:W-:Y:S01]  /*5910*/  MOV R11, UR5 ;  /* 0x00000005000b7c02 */ /* 0x004fe20008000f00 */
[----:B------:R-:W-:Y:S02]  /*5920*/  IMAD.U32 R10, RZ, RZ, UR4 ;  /* 0x00000004ff0a7e24 */ /* 0x000fe4000f8e00ff */
[----:B------:R-:W-:Y:S07]  /*5930*/  LEPC R20, `(.L_x_97) ;  /* 0x000000001014794e */ /* 0x000fee0000000000 */
[----:B----45:R-:W-:Y:S05]  /*5940*/  CALL.ABS.NOINC R2 ;  /* 0x0000000002007343 */ /* 0x030fea0003c00000 */
.L_x_97:
[----:B------:R-:W-:Y:S01]  /*5950*/  LOP3.LUT P0, RZ, R87, 0x1b0, RZ, 0xc0, !PT ;  /* 0x000001b057ff7812 */ /* 0x000fe2000780c0ff */
[----:B------:R-:W-:Y:S11]  /*5960*/  BSSY.RECONVERGENT B6, `(.L_x_98) ;  /* 0x0000013000067945 */ /* 0x000ff60003800200 */
[----:B------:R-:W-:Y:S01]  /*5970*/  @!UPT UIADD3 URZ, UPT, UPT, URZ, URZ, URZ ;  /* 0x000000fffffff290 */ /* 0x000fe2000fffe0ff */
[----:B------:R-:W-:Y:S05]  /*5980*/  @!P0 BRA `(.L_x_99) ;  /* 0x0000000000408947 */ /* 0x000fea0003800000 */
        /* <DEDUP_REMOVED lines=16> */
.L_x_99:
[----:B------:R-:W-:Y:S05]  /*5a90*/  BSYNC.RECONVERGENT B6 ;  /* 0x0000000000067941 */ /* 0x000fea0003800200 */
.L_x_98:
[----:B------:R-:W-:Y:S01]  /*5aa0*/  ISETP.NE.U32.AND P3, PT, R76, RZ, PT ;  /* 0x000000ff4c00720c */ /* 0x000fe20003f65070 */
[----:B------:R-:W-:Y:S01]  /*5ab0*/  UISETP.NE.AND UP1, UPT, UR60, URZ, UPT ;  /* 0x000000ff3c00728c */ /* 0x000fe2000bf25270 */
[----:B------:R-:W-:Y:S02]  /*5ac0*/  ISETP.NE.U32.AND P4, PT, R72, RZ, PT ;  /* 0x000000ff4800720c */ /* 0x000fe40003f85070 */
[----:B------:R-:W-:Y:S02]  /*5ad0*/  ISETP.NE.AND.EX P3, PT, R77, RZ, PT, P3 ;  /* 0x000000ff4d00720c */ /* 0x000fe40003f65330 */
[----:B------:R-:W-:Y:S02]  /*5ae0*/  PLOP3.LUT P1, PT, PT, PT, PT, 0x8, 0x80 ;  /* 0x000000000080781c */ /* 0x000fe40003f2e170 */
[----:B------:R-:W-:Y:S02]  /*5af0*/  PLOP3.LUT P0, PT, PT, PT, UP1, 0x80, 0x8 ;  /* 0x000000000008781c */ /* 0x000fe40003f0f018 */
[----:B------:R-:W-:Y:S02]  /*5b00*/  ISETP.NE.AND.EX P4, PT, R73, RZ, PT, P4 ;  /* 0x000000ff4900720c */ /* 0x000fe40003f85340 */
[----:B------:R-:W1:Y:S09]  /*5b10*/  @UP1 LDCU.64 UR4, c[0x0][0x888] ;  /* 0x00011100ff0417ac */ /* 0x000e720008000a00 */
[----:B------:R-:W-:Y:S01]  /*5b20*/  @P0 PLOP3.LUT P1, PT, P3, PT, PT, 0x80, 0x8 ;  /* 0x000000000008081c */ /* 0x000fe20001f2f070 */
[----:B-1----:R-:W-:Y:S04]  /*5b30*/  @UP1 UISETP.NE.U32.AND UP0, UPT, UR4, URZ, UPT ;  /* 0x000000ff0400128c */ /* 0x002fe8000bf05070 */
[----:B------:R-:W-:Y:S04]  /*5b40*/  @UP1 UISETP.NE.AND.EX UP0, UPT, UR5, URZ, UPT, UP0 ;  /* 0x000000ff0500128c */ /* 0x000fe8000bf05300 */
[----:B------:R-:W-:Y:S01]  /*5b50*/  @UP1 USEL UR4, URZ, 0xffffffff, UP0 ;  /* 0xffffffffff041887 */ /* 0x000fe20008000000 */
[----:B------:R-:W-:Y:S11]  /*5b60*/  @!P3 BRA `(.L_x_100) ;  /* 0x000000000030b947 */ /* 0x000ff60003800000 */
[----:B------:R-:W-:Y:S01]  /*5b70*/  ISETP.NE.U32.AND P2, PT, R74, RZ, PT ;  /* 0x000000ff4a00720c */ /* 0x000fe20003f45070 */
[----:B------:R-:W1:Y:S01]  /*5b80*/  LDCU.64 UR6, c[0x0][0x358] ;  /* 0x00006b00ff0677ac */ /* 0x000e620008000a00 */
[----:B------:R-:W-:Y:S02]  /*5b90*/  IMAD.MOV.U32 R80, RZ, RZ, 0x1 ;  /* 0x00000001ff507424 */ /* 0x000fe400078e00ff */
[----:B------:R-:W-:Y:S11]  /*5ba0*/  ISETP.NE.AND.EX P2, PT, R75, RZ, PT, P2 ;  /* 0x000000ff4b00720c */ /* 0x000ff60003f45320 */
[----:B------:R-:W-:Y:S02]  /*5bb0*/  @!UPT UIADD3 URZ, UPT, UPT, URZ, URZ, URZ ;  /* 0x000000fffffff290 */ /* 0x000fe4000fffe0ff */
[----:B------:R-:W3:Y:S01]  /*5bc0*/  @P2 LDC.64 R2, c[0x0][0x888] ;  /* 0x00022200ff022b82 */ /* 0x000ee20000000a00 */
[----:B--2---:R-:W-:Y:S04]  /*5bd0*/  @P2 IMAD R0, R76, UR36, RZ ;  /* 0x000000244c002c24 */ /* 0x004fe8000f8e02ff */
[----:B---3--:R-:W-:Y:S04]  /*5be0*/  @P2 IMAD.WIDE R2, R0, 0x4, R2 ;  /* 0x0000000400022825 */ /* 0x008fe800078e0202 */
[----:B------:R-:W-:Y:S01]  /*5bf0*/  HFMA2 R0, -RZ, RZ, 0, 5.9604644775390625e-08 ;  /* 0x00000001ff007431 */ /* 0x000fe200000001ff */
[----:B-1---5:R1:W5:Y:S04]  /*5c00*/  @P2 LDG.E R39, desc[UR6][R2.64] ;  /* 0x0000000602272981 */ /* 0x022368000c1e1900 */
[----:B------:R-:W-:Y:S01]  /*5c10*/  @!P2 PRMT R80, R0, 0x7610, R80 ;  /* 0x000076100050a816 */ /* 0x000fe20000000050 */
[----:B-1----:R-:W3:Y:S06]  /*5c20*/  @!P2 LDC R39, c[0x0][0x880] ;  /* 0x00022000ff27ab82 */ /* 0x002eec0000000800 */
.L_x_100:
[----:B------:R-:W-:Y:S05]  /*5c30*/  @!P4 BRA `(.L_x_101) ;  /* 0x000000000024c947 */ /* 0x000fea0003800000 */
[----:B------:R-:W-:Y:S01]  /*5c40*/  ISETP.NE.U32.AND P2, PT, R70, RZ, PT ;  /* 0x000000ff4600720c */ /* 0x000fe20003f45070 */
[----:B------:R-:W1:Y:S03]  /*5c50*/  LDCU.64 UR6, c[0x0][0x358] ;  /* 0x00006b00ff0677ac */ /* 0x000e660008000a00 */
[----:B------:R-:W-:Y:S11]  /*5c60*/  ISETP.NE.AND.EX P2, PT, R71, RZ, PT, P2 ;  /* 0x000000ff4700720c */ /* 0x000ff60003f45320 */
[----:B------:R-:W-:Y:S02]  /*5c70*/  @!UPT UIADD3 URZ, UPT, UPT, URZ, URZ, URZ ;  /* 0x000000fffffff290 */ /* 0x000fe4000fffe0ff */
[----:B------:R-:W4:Y:S01]  /*5c80*/  @P2 LDC.64 R2, c[0x0][0x8a8] ;  /* 0x00022a00ff022b82 */ /* 0x000f220000000a00 */
[----:B--2---:R-:W-:Y:S04]  /*5c90*/  @P2 IMAD R0, R72, UR36, RZ ;  /* 0x0000002448002c24 */ /* 0x004fe8000f8e02ff */
[----:B----4-:R-:W-:Y:S05]  /*5ca0*/  @P2 IMAD.WIDE R2, R0, 0x4, R2 ;  /* 0x0000000400022825 */ /* 0x010fea00078e0202 */
[----:B-1---5:R1:W5:Y:S02]  /*5cb0*/  @P2 LDG.E R38, desc[UR6][R2.64] ;  /* 0x0000000602262981 */ /* 0x022364000c1e1900 */
[----:B-1----:R-:W4:Y:S02]  /*5cc0*/  @!P2 LDC R38, c[0x0][0x8a0] ;  /* 0x00022800ff26ab82 */ /* 0x002f240000000800 */
.L_x_101:
[----:B---3-5:R-:W-:Y:S01]  /*5cd0*/  @P0 FSETP.NEU.AND P4, PT, R39, RZ, PT ;  /* 0x000000ff2700020b */ /* 0x028fe20003f8d000 */
[----:B--2---:R-:W-:Y:S01]  /*5ce0*/  IMAD.U32 R0, RZ, RZ, UR4 ;  /* 0x00000004ff007e24 */ /* 0x004fe2000f8e00ff */
[----:B------:R-:W-:Y:S01]  /*5cf0*/  @P0 LOP3.LUT P2, RZ, R80, 0xff, RZ, 0xc0, !PT ;  /* 0x000000ff50ff0812 */ /* 0x000fe2000784c0ff */
[----:B------:R-:W-:Y:S01]  /*5d00*/  BSSY B1, `(.L_x_102) ;  /* 0x0000035000017945 */ /* 0x000fe20003800000 */
[----:B------:R-:W-:Y:S02]  /*5d10*/  @P0 SEL R2, RZ, 0xffffffff, P4 ;  /* 0xffffffffff020807 */ /* 0x000fe40002000000 */
[----:B------:R-:W-:Y:S02]  /*5d20*/  CS2R R18, SRZ ;  /* 0x0000000000127805 */ /* 0x000fe4000001ff00 */
[----:B------:R-:W-:Y:S02]  /*5d30*/  LEA R82, R36, UR44, 0x3 ;  /* 0x0000002c24527c11 */ /* 0x000fe4000f8e18ff */
[----:B------:R-:W-:Y:S02]  /*5d40*/  CS2R R16, SRZ ;  /* 0x0000000000107805 */ /* 0x000fe4000001ff00 */
[----:B------:R-:W-:Y:S02]  /*5d50*/  @P1 SEL R2, R0, R2, !P2 ;  /* 0x0000000200021207 */ /* 0x000fe40005000000 */
[----:B------:R-:W-:Y:S02]  /*5d60*/  CS2R R26, SRZ ;  /* 0x00000000001a7805 */ /* 0x000fe4000001ff00 */
[----:B------:R-:W-:Y:S02]  /*5d70*/  SHF.L.U32 R4, R86, 0x1f, RZ ;  /* 0x0000001f56047819 */ /* 0x000fe400000006ff */
[----:B------:R-:W-:Y:S02]  /*5d80*/  CS2R R24, SRZ ;  /* 0x0000000000187805 */ /* 0x000fe4000001ff00 */
[----:B------:R-:W-:Y:S02]  /*5d90*/  @P0 LOP3.LUT R2, R2, 0x1, RZ, 0xc0, !PT ;  /* 0x0000000102020812 */ /* 0x000fe400078ec0ff */
[----:B------:R-:W-:Y:S02]  /*5da0*/  PLOP3.LUT P5, PT, PT, PT, PT, 0x8, 0x80 ;  /* 0x000000000080781c */ /* 0x000fe40003fae170 */
[----:B------:R-:W-:Y:S01]  /*5db0*/  ISETP.NE.U32.OR P1, PT, R2, 0x1, !P0 ;  /* 0x000000010200780c */ /* 0x000fe20004725470 */
[----:B------:R-:W-:Y:S11]  /*5dc0*/  IMAD R2, R36, 0x20, R37 ;  /* 0x0000002024027824 */ /* 0x000ff600078e0225 */
[----:B------:R-:W-:Y:S01]  /*5dd0*/  @!UPT UIADD3 URZ, UPT, UPT, URZ, URZ, URZ ;  /* 0x000000fffffff290 */ /* 0x000fe2000fffe0ff */
[----:B------:R-:W-:Y:S04]  /*5de0*/  @P1 SHF.L.U32 R0, R84, 0x1f, RZ ;  /* 0x0000001f54001819 */ /* 0x000fe800000006ff */
[----:B------:R-:W1:Y:S01]  /*5df0*/  @P1 SYNCS.PHASECHK.TRANS64.TRYWAIT P0, [UR44+0x40], R0 ;  /* 0x00004000ff0015a7 */ /* 0x000e62000800112c */
[----:B------:R2:W3:Y:S01]  /*5e00*/  SYNCS.PHASECHK.TRANS64.TRYWAIT P4, [R82+URZ+0x80], R4 ;  /* 0x00008004520075a7 */ /* 0x0004e200080811ff */
[----:B-1----:R-:W-:Y:S01]  /*5e10*/  @P1 PLOP3.LUT P5, PT, P0, PT, PT, 0x8, 0x80 ;  /* 0x000000000080181c */ /* 0x002fe200007ae170 */
[----:B------:R-:W-:Y:S01]  /*5e20*/  @!UPT UIADD3 URZ, UPT, UPT, URZ, URZ, URZ ;  /* 0x000000fffffff290 */ /* 0x000fe2000fffe0ff */
[----:B--23--:R-:W-:Y:S11]  /*5e30*/  @!P1 BRA `(.L_x_103) ;  /* 0x0000000000849947 */ /* 0x00cff60003800000 */
[----:B------:R-:W-:Y:S01]  /*5e40*/  ISETP.NE.U32.AND P0, PT, RZ, UR56, PT ;  /* 0x00000038ff007c0c */ /* 0x000fe2000bf05070 */
[----:B------:R-:W-:Y:S01]  /*5e50*/  BSSY B0, `(.L_x_104) ;  /* 0x0000012000007945 */ /* 0x000fe20003800000 */
[----:B------:R-:W-:Y:S02]  /*5e60*/  FSETP.NEU.AND P2, PT, R39, RZ, PT ;  /* 0x000000ff2700720b */ /* 0x000fe40003f4d000 */
[----:B------:R-:W-:Y:S02]  /*5e70*/  CS2R R26, SRZ ;  /* 0x00000000001a7805 */ /* 0x000fe4000001ff00 */
[----:B------:R-:W-:Y:S02]  /*5e80*/  ISETP.NE.AND.EX P0, PT, RZ, UR57, PT, P0 ;  /* 0x00000039ff007c0c */ /* 0x000fe4000bf05300 */
[----:B------:R-:W-:Y:S02]  /*5e90*/  CS2R R24, SRZ ;  /* 0x0000000000187805 */ /* 0x000fe4000001ff00 */
[----:B------:R-:W-:Y:S02]  /*5ea0*/  LOP3.LUT P1, RZ, R80, 0xff, RZ, 0xc0, !PT ;  /* 0x000000ff50ff7812 */ /* 0x000fe4000782c0ff */
[----:B------:R-:W-:Y:S02]  /*5eb0*/  CS2R R18, SRZ ;  /* 0x0000000000127805 */ /* 0x000fe4000001ff00 */
[----:B------:R-:W-:Y:S02]  /*5ec0*/  SEL R0, RZ, 0xffffffff, P2 ;  /* 0xffffffffff007807 */ /* 0x000fe40001000000 */
[----:B------:R-:W-:Y:S02]  /*5ed0*/  CS2R R16, SRZ ;  /* 0x0000000000107805 */ /* 0x000fe4000001ff00 */
[----:B------:R-:W-:Y:S04]  /*5ee0*/  SEL R3, RZ, 0xffffffff, P0 ;  /* 0xffffffffff037807 */ /* 0x000fe80000000000 */
[----:B------:R-:W-:Y:S04]  /*5ef0*/  @P3 SEL R0, R3, R0, !P1 ;  /* 0x0000000003003207 */ /* 0x000fe80004800000 */
[----:B------:R-:W-:Y:S04]  /*5f00*/  LOP3.LUT R0, R0, 0x1, RZ, 0xc0, !PT ;  /* 0x0000000100007812 */ /* 0x000fe800078ec0ff */
[----:B------:R-:W-:Y:S01]  /*5f10*/  ISETP.NE.U32.AND P0, PT, R0, 0x1, PT ;  /* 0x000000010000780c */ /* 0x000fe20003f05070 */
[----:B------:R-:W-:Y:S01]  /*5f20*/  @!UPT UIADD3 URZ, UPT, UPT, URZ, URZ, URZ ;  /* 0x000000fffffff290 */ /* 0x000fe2000fffe0ff */
[----:B------:R-:W-:Y:S11]  /*5f30*/  @!P5 BRA `(.L_x_105) ;  /* 0x00000000000cd947 */ /* 0x000ff60003800000 */
[----:B------:R-:W-:Y:S04]  /*5f40*/  SHF.L.U32 R3, R84, 0x1f, RZ ;  /* 0x0000001f54037819 */ /* 0x000fe800000006ff */
[----:B------:R-:W1:Y:S02]  /*5f50*/  SYNCS.PHASECHK.TRANS64.TRYWAIT P1, [UR44+0x40], R3 ;  /* 0x00004003ff0075a7 */ /* 0x000e64000802112c */
[----:B-1----:R-:W-:Y:S05]  /*5f60*/  @!P1 BRA `(.L_x_106) ;  /* 0x0000001400a09947 */ /* 0x002fea0003800000 */
.L_x_105:
[----:B------:R-:W-:Y:S05]  /*5f70*/  BSYNC B0 ;  /* 0x0000000000007941 */ /* 0x000fea0003800000 */
.L_x_104:
[----:B------:R-:W2:Y:S01]  /*5f80*/  S2UR UR5, SR_CgaCtaId ;  /* 0x00000000000579c3 */ /* 0x000ea20000008800 */
[----:B------:R3:W1:Y:S01]  /*5f90*/  @P0 LDS.128 R24, [R79+UR44+0x200] ;  /* 0x0002002c4f180984 */ /* 0x0006620008000c00 */
[----:B------:R-:W-:Y:S01]  /*5fa0*/  UIADD3 UR4, UPT, UPT, UR44, 0x48, URZ ;  /* 0x000000482c047890 */ /* 0x000fe2000fffe0ff */
[----:B------:R-:W-:Y:S02]  /*5fb0*/  LOP3.LUT R84, R84, 0x1, RZ, 0x3c, !PT ;  /* 0x0000000154547812 */ /* 0x000fe400078e3cff */
[----:B------:R3:W1:Y:S01]  /*5fc0*/  @P0 LDS.128 R16, [R78+0x10] ;  /* 0x000010004e100984 */ /* 0x0006620000000c00 */
[----:B------:R-:W-:Y:S01]  /*5fd0*/  @!PT LDS RZ, [RZ] ;  /* 0x00000000fffff984 */ /* 0x000fe20000000800 */
[----:B------:R-:W-:Y:S01]  /*5fe0*/  @!PT LDS RZ, [RZ] ;  /* 0x00000000fffff984 */ /* 0x000fe20000000800 */
[----:B------:R-:W-:Y:S01]  /*5ff0*/  @!PT LDS RZ, [RZ] ;  /* 0x00000000fffff984 */ /* 0x000fe20000000800 */
[----:B------:R-:W-:Y:S01]  /*6000*/  @!PT LDS RZ, [RZ] ;  /* 0x00000000fffff984 */ /* 0x000fe20000000800 */
[----:B------:R5:W-:Y:S06]  /*6010*/  MEMBAR.ALL.CTA ;  /* 0x0000000000007992 */ /* 0x000bec0000008000 */
[----:B-----5:R-:W5:Y:S01]  /*6020*/  FENCE.VIEW.ASYNC.S ;  /* 0x00000000000073c6 */ /* 0x020f620000000000 */
[----:B--2---:R-:W-:Y:S09]  /*6030*/  UPRMT UR4, UR5, 0x654, UR4 ;  /* 0x0000065405047896 */ /* 0x004ff20008000004 */
[----:B---3-5:R-:W-:Y:S03]  /*6040*/  SYNCS.ARRIVE.TRANS64.RED.A1T0 RZ, [UR4], RZ ;  /* 0x000000ffffff79a7 */ /* 0x028fe60008100404 */
.L_x_103:
[----:B------:R-:W-:Y:S05]  /*6050*/  BSYNC B1 ;  /* 0x0000000000017941 */ /* 0x000fea0003800000 */
.L_x_102:
[----:B-1----:R-:W-:Y:S04]  /*6060*/  SHF.R.U32.HI R0, RZ, 0x15, R2 ;  /* 0x00000015ff007819 */ /* 0x002fe80000011602 */
[----:B------:R-:W-:Y:S01]  /*6070*/  LOP3.LUT P0, RZ, R0, 0x3, R81, 0x48, !PT ;  /* 0x0000000300ff7812 */ /* 0x000fe20007804851 */
[----:B------:R-:W-:Y:S01]  /*6080*/  @!UPT UIADD3 URZ, UPT, UPT, URZ, URZ, URZ ;  /* 0x000000fffffff290 */ /* 0x000fe2000fffe0ff */
[----:B------:R-:W-:Y:S11]  /*6090*/  @P4 BRA `(.L_x_107) ;  /* 0x0000000000084947 */ /* 0x000ff60003800000 */
[----:B------:R-:W1:Y:S02]  /*60a0*/  SYNCS.PHASECHK.TRANS64.TRYWAIT P1, [R82+URZ+0x80], R4 ;  /* 0x00008004520075a7 */ /* 0x000e6400080211ff */
[----:B-1----:R-:W-:Y:S05]  /*60b0*/  @!P1 BRA `(.L_x_108) ;  /* 0x0000001400649947 */ /* 0x002fea0003800000 */
.L_x_107:
[----:B------:R-:W-:Y:S05]  /*60c0*/  @!P0 BRA `(.L_x_109) ;  /* 0x0000000000408947 */ /* 0x000fea0003800000 */
[----:B------:R-:W2:Y:S01]  /*60d0*/  LDCU.64 UR8, c[0x4][0x70] ;  /* 0x01000e00ff0877ac */ /* 0x000ea20008000a00 */
[----:B------:R-:W-:Y:S01]  /*60e0*/  MOV R15, 0x0 ;  /* 0x00000000000f7802 */ /* 0x000fe20000000f00 */
[----:B------:R-:W-:Y:S02]  /*60f0*/  HFMA2 R12, -RZ, RZ, 0, 5.9604644775390625e-08 ;  /* 0x00000001ff0c7431 */ /* 0x000fe400000001ff */
[----:B------:R-:W-:Y:S02]  /*6100*/  IMAD.MOV.U32 R8, RZ, RZ, 0x192 ;  /* 0x00000192ff087424 */ /* 0x000fe400078e00ff */
[----:B------:R-:W-:Y:S01]  /*6110*/  IMAD.MOV.U32 R13, RZ, RZ, RZ ;  /* 0x000000ffff0d7224 */ /* 0x000fe200078e00ff */
[----:B------:R-:W3:Y:S01]  /*6120*/  LDCU.64 UR6, c[0x4][0x78] ;  /* 0x01000f00ff0677ac */ /* 0x000ee20008000a00 */
[----:B------:R-:W4:Y:S01]  /*6130*/  LDC.64 R14, c[0x4][R15] ;  /* 0x010000000f0e7b82 */ /* 0x000f220000000a00 */
[----:B------:R-:W5:Y:S01]  /*6140*/  LDCU.64 UR4, c[0x4][0x10] ;  /* 0x01000200ff0477ac */ /* 0x000f620008000a00 */
[----:B--2---:R-:W-:Y:S01]  /*6150*/  MOV R5, UR9 ;  /* 0x0000000900057c02 */ /* 0x004fe20008000f00 */
[----:B-1----:R-:W-:Y:S01]  /*6160*/  IMAD.U32 R4, RZ, RZ, UR8 ;  /* 0x00000008ff047e24 */ /* 0x002fe2000f8e00ff */
[----:B---3--:R-:W-:Y:S01]  /*6170*/  MOV R7, UR7 ;  /* 0x0000000700077c02 */ /* 0x008fe20008000f00 */
[----:B------:R-:W-:Y:S01]  /*6180*/  IMAD.U32 R6, RZ, RZ, UR6 ;  /* 0x00000006ff067e24 */ /* 0x000fe2000f8e00ff */
[----:B-----5:R-:W-:Y:S01]  /*6190*/  MOV R11, UR5 ;  /* 0x00000005000b7c02 */ /* 0x020fe20008000f00 */
[----:B------:R-:W-:Y:S02]  /*61a0*/  IMAD.U32 R10, RZ, RZ, UR4 ;  /* 0x00000004ff0a7e24 */ /* 0x000fe4000f8e00ff */
[----:B------:R-:W-:Y:S07]  /*61b0*/  LEPC R20, `(.L_x_109) ;  /* 0x000000001014794e */ /* 0x000fee0000000000 */
[----:B----4-:R-:W-:Y:S05]  /*61c0*/  CALL.ABS.NOINC R14 ;  /* 0x000000000e007343 */ /* 0x010fea0003c00000 */
.L_x_109:
[----:B------:R-:W-:Y:S01]  /*61d0*/  LOP3.LUT P0, RZ, R69, 0x60, RZ, 0xc0, !PT ;  /* 0x0000006045ff7812 */ /* 0x000fe2000780c0ff */
[----:B------:R-:W-:Y:S05]  /*61e0*/  WARPSYNC.ALL ;  /* 0x0000000000007948 */ /* 0x000fea0003800000 */
[----:B------:R-:W-:Y:S01]  /*61f0*/  R2UR UR4, R2 ;  /* 0x00000000020472ca */ /* 0x000fe200000e0000 */
[----:B------:R-:W-:Y:S01]  /*6200*/  BSSY.RECONVERGENT B0, `(.L_x_110) ;  /* 0x000009d000007945 */ /* 0x000fe20003800200 */
[-C--:B------:R-:W-:Y:S02]  /*6210*/  F2FP.F16.E5M2.UNPACK_B R2, R24.reuse ;  /* 0x00000018ff02723e */ /* 0x080fe400020004ff */
[-C--:B-1----:R-:W-:Y:S02]  /*6220*/  F2FP.F16.E5M2.UNPACK_B R4, R25.reuse ;  /* 0x00000019ff04723e */ /* 0x082fe400020004ff */
[----:B------:R-:W-:Y:S01]  /*6230*/  F2FP.F16.E5M2.UNPACK_B R24, R24.H1 ;  /* 0x00000018ff18723e */ /* 0x000fe200030004ff */
[----:B------:R-:W-:Y:S01]  /*6240*/  HADD2.F32 R0, -RZ, R2.H0_H0 ;  /* 0x20000002ff007230 */ /* 0x000fe20000004100 */
[----:B------:R-:W-:Y:S01]  /*6250*/  F2FP.F16.E5M2.UNPACK_B R25, R25.H1 ;  /* 0x00000019ff19723e */ /* 0x000fe200030004ff */
[----:B------:R-:W-:Y:S01]  /*6260*/  HADD2.F32 R41, -RZ, R4.H0_H0 ;  /* 0x20000004ff297230 */ /* 0x000fe20000004100 */
[-C--:B------:R-:W-:Y:S01]  /*6270*/  F2FP.F16.E5M2.UNPACK_B R46, R26.reuse ;  /* 0x0000001aff2e723e */ /* 0x080fe200020004ff */
[--C-:B------:R-:W-:Y:S01]  /*6280*/  HADD2.F32 R3, -RZ, R24.reuse.H0_H0 ;  /* 0x20000018ff037230 */ /* 0x100fe20000004100 */
[----:B------:R-:W-:Y:S01]  /*6290*/  F2FP.F16.E5M2.UNPACK_B R48, R26.H1 ;  /* 0x0000001aff30723e */ /* 0x000fe200030004ff */
[----:B------:R-:W-:Y:S01]  /*62a0*/  HADD2.F32 R40, -RZ, R24.H1_H1 ;  /* 0x30000018ff287230 */ /* 0x000fe20000004100 */
[-C--:B------:R-:W-:Y:S01]  /*62b0*/  F2FP.F16.E5M2.UNPACK_B R50, R27.reuse ;  /* 0x0000001bff32723e */ /* 0x080fe200020004ff */
[----:B------:R-:W-:Y:S01]  /*62c0*/  HADD2.F32 R42, -RZ, R4.H1_H1 ;  /* 0x30000004ff2a7230 */ /* 0x000fe20000004100 */
[----:B------:R-:W-:Y:S01]  /*62d0*/  F2FP.F16.E5M2.UNPACK_B R52, R27.H1 ;  /* 0x0000001bff34723e */ /* 0x000fe200030004ff */
[--C-:B------:R-:W-:Y:S01]  /*62e0*/  HADD2.F32 R43, -RZ, R25.reuse.H0_H0 ;  /* 0x20000019ff2b7230 */ /* 0x100fe20000004100 */
[-C--:B------:R-:W-:Y:S01]  /*62f0*/  F2FP.F16.E5M2.UNPACK_B R54, R16.reuse ;  /* 0x00000010ff36723e */ /* 0x080fe200020004ff */
[----:B------:R-:W-:Y:S01]  /*6300*/  HADD2.F32 R44, -RZ, R25.H1_H1 ;  /* 0x30000019ff2c7230 */ /* 0x000fe20000004100 */
[----:B------:R-:W-:Y:S01]  /*6310*/  F2FP.F16.E5M2.UNPACK_B R56, R16.H1 ;  /* 0x00000010ff38723e */ /* 0x000fe200030004ff */
[----:B------:R-:W-:Y:S01]  /*6320*/  HADD2.F32 R2, -RZ, R2.H1_H1 ;  /* 0x30000002ff027230 */ /* 0x000fe20000004100 */
[-C--:B------:R-:W-:Y:S01]  /*6330*/  F2FP.F16.E5M2.UNPACK_B R58, R17.reuse ;  /* 0x00000011ff3a723e */ /* 0x080fe200020004ff */
[--C-:B------:R-:W-:Y:S01]  /*6340*/  HADD2.F32 R45, -RZ, R46.reuse.H0_H0 ;  /* 0x2000002eff2d7230 */ /* 0x100fe20000004100 */
        /* <DEDUP_REMOVED lines=10> */
[----:B------:R-:W1:Y:S01]  /*63f0*/  LDTM.x32 R4, tmem[UR4] ;  /* 0x00000004000479ee */ /* 0x000e6200082c0000 */
[----:B------:R-:W-:Y:S01]  /*6400*/  NOP ;  /* 0x0000000000007918 */ /* 0x000fe20000000000 */
[----:B------:R-:W-:Y:S01]  /*6410*/  IADD3 R82, PT, PT, R82, 0xa0, RZ ;  /* 0x000000a052527810 */ /* 0x000fe20007ffe0ff */
[--C-:B------:R-:W-:Y:S01]  /*6420*/  HADD2.F32 R53, -RZ, R54.reuse.H0_H0 ;  /* 0x20000036ff357230 */ /* 0x100fe20000004100 */
[----:B------:R-:W-:Y:S01]  /*6430*/  IADD3 R36, PT, PT, R36, 0x1, RZ ;  /* 0x0000000124247810 */ /* 0x000fe20007ffe0ff */
[----:B------:R-:W-:Y:S01]  /*6440*/  HADD2.F32 R54, -RZ, R54.H1_H1 ;  /* 0x30000036ff367230 */ /* 0x000fe20000004100 */
[----:B------:R-:W-:Y:S01]  /*6450*/  LOP3.LUT R82, R82, 0xfefffff8, RZ, 0xc0, !PT ;  /* 0xfefffff852527812 */ /* 0x000fe200078ec0ff */
[--C-:B------:R-:W-:Y:S02]  /*6460*/  HADD2.F32 R57, -RZ, R58.reuse.H0_H0 ;  /* 0x2000003aff397230 */ /* 0x100fe40000004100 */
[----:B------:R-:W-:Y:S01]  /*6470*/  HADD2.F32 R58, -RZ, R58.H1_H1 ;  /* 0x3000003aff3a7230 */ /* 0x000fe20000004100 */
[----:B-1----:R1:W-:Y:S01]  /*6480*/  SYNCS.ARRIVE.TRANS64.RED.A1T0 RZ, [R82+URZ], RZ ;  /* 0x000000ff52ff79a7 */ /* 0x0023e200081004ff */
[--C-:B------:R-:W-:Y:S02]  /*6490*/  HADD2.F32 R61, -RZ, R62.reuse.H0_H0 ;  /* 0x2000003eff3d7230 */ /* 0x100fe40000004100 */
[----:B------:R-:W-:Y:S02]  /*64a0*/  HADD2.F32 R62, -RZ, R62.H1_H1 ;  /* 0x3000003eff3e7230 */ /* 0x000fe40000004100 */
[--C-:B------:R-:W-:Y:S02]  /*64b0*/  HADD2.F32 R65, -RZ, R66.reuse.H0_H0 ;  /* 0x20000042ff417230 */ /* 0x100fe40000004100 */
[----:B------:R-:W-:Y:S02]  /*64c0*/  HADD2.F32 R66, -RZ, R66.H1_H1 ;  /* 0x30000042ff427230 */ /* 0x000fe40000004100 */
[--C-:B------:R-:W-:Y:S02]  /*64d0*/  HADD2.F32 R51, -RZ, R52.reuse.H0_H0 ;  /* 0x20000034ff337230 */ /* 0x100fe40000004100 */
[----:B------:R-:W-:Y:S02]  /*64e0*/  HADD2.F32 R52, -RZ, R52.H1_H1 ;  /* 0x30000034ff347230 */ /* 0x000fe40000004100 */
[--C-:B------:R-:W-:Y:S02]  /*64f0*/  HADD2.F32 R55, -RZ, R56.reuse.H0_H0 ;  /* 0x20000038ff377230 */ /* 0x100fe40000004100 */
[C---:B----4-:R-:W-:Y:S01]  /*6500*/  FMUL R4, R38.reuse, R4 ;  /* 0x0000000426047220 */ /* 0x050fe20000400000 */
[C---:B------:R-:W-:Y:S01]  /*6510*/  FMUL R5, R38.reuse, R5 ;  /* 0x0000000526057220 */ /* 0x040fe20000400000 */
[C---:B------:R-:W-:Y:S01]  /*6520*/  FMUL R8, R38.reuse, R8 ;  /* 0x0000000826087220 */ /* 0x040fe20000400000 */
[C---:B------:R-:W-:Y:S01]  /*6530*/  FMUL R9, R38.reuse, R9 ;  /* 0x0000000926097220 */ /* 0x040fe20000400000 */
[C---:B------:R-:W-:Y:S01]  /*6540*/  FFMA R4, R39.reuse, R0, R4 ;  /* 0x0000000027047223 */ /* 0x040fe20000000004 */
[C---:B------:R-:W-:Y:S01]  /*6550*/  FFMA R5, R39.reuse, R2, R5 ;  /* 0x0000000227057223 */ /* 0x040fe20000000005 */
[C---:B------:R-:W-:Y:S01]  /*6560*/  FMUL R12, R38.reuse, R12 ;  /* 0x0000000c260c7220 */ /* 0x040fe20000400000 */
        /* <DEDUP_REMOVED lines=15> */
[C---:B------:R-:W-:Y:S01]  /*6660*/  FFMA R6, R39.reuse, R3, R6 ;  /* 0x0000000327067223 */ /* 0x040fe20000000006 */
[C---:B------:R-:W-:Y:S01]  /*6670*/  FFMA R7, R39.reuse, R40, R7 ;  /* 0x0000002827077223 */ /* 0x040fe20000000007 */
[C---:B------:R-:W-:Y:S01]  /*6680*/  FFMA R8, R39.reuse, R41, R8 ;  /* 0x0000002927087223 */ /* 0x040fe20000000008 */
[C---:B------:R-:W-:Y:S01]  /*6690*/  FFMA R9, R39.reuse, R42, R9 ;  /* 0x0000002a27097223 */ /* 0x040fe20000000009 */
[C---:B------:R-:W-:Y:S01]  /*66a0*/  FFMA R10, R39.reuse, R43, R10 ;  /* 0x0000002b270a7223 */ /* 0x040fe2000000000a */
[C---:B------:R-:W-:Y:S01]  /*66b0*/  FFMA R11, R39.reuse, R44, R11 ;  /* 0x0000002c270b7223 */ /* 0x040fe2000000000b */
[C---:B------:R-:W-:Y:S01]  /*66c0*/  FFMA R12, R39.reuse, R45, R12 ;  /* 0x0000002d270c7223 */ /* 0x040fe2000000000c */
[----:B------:R-:W-:Y:S01]  /*66d0*/  FFMA R13, R39, R46, R13 ;  /* 0x0000002e270d7223 */ /* 0x000fe2000000000d */
[----:B------:R-:W-:Y:S01]  /*66e0*/  F2FP.SATFINITE.E5M2.F32.PACK_AB_MERGE_C R6, R7, R6, RZ ;  /* 0x000000060706723e */ /* 0x000fe200048060ff */
[C---:B------:R-:W-:Y:S01]  /*66f0*/  FMUL R14, R38.reuse, R14 ;  /* 0x0000000e260e7220 */ /* 0x040fe20000400000 */
[----:B------:R-:W-:Y:S01]  /*6700*/  F2FP.SATFINITE.E5M2.F32.PACK_AB_MERGE_C R10, R11, R10, RZ ;  /* 0x0000000a0b0a723e */ /* 0x000fe200048060ff */
[C---:B------:R-:W-:Y:S01]  /*6710*/  FMUL R15, R38.reuse, R15 ;  /* 0x0000000f260f7220 */ /* 0x040fe20000400000 */
[----:B------:R-:W-:Y:S01]  /*6720*/  F2FP.SATFINITE.E5M2.F32.PACK_AB_MERGE_C R4, R5, R4, R6 ;  /* 0x000000040504723e */ /* 0x000fe20004806006 */
[----:B------:R-:W-:Y:S01]  /*6730*/  FFMA R14, R39, R47, R14 ;  /* 0x0000002f270e7223 */ /* 0x000fe2000000000e */
[----:B------:R-:W-:Y:S01]  /*6740*/  F2FP.SATFINITE.E5M2.F32.PACK_AB_MERGE_C R5, R9, R8, R10 ;  /* 0x000000080905723e */ /* 0x000fe2000480600a */
[C---:B------:R-:W-:Y:S01]  /*6750*/  FFMA R15, R39.reuse, R48, R15 ;  /* 0x00000030270f7223 */ /* 0x040fe2000000000f */
[C---:B------:R-:W-:Y:S01]  /*6760*/  FFMA R16, R39.reuse, R49, R16 ;  /* 0x0000003127107223 */ /* 0x040fe20000000010 */
[C---:B------:R-:W-:Y:S01]  /*6770*/  FFMA R17, R39.reuse, R50, R17 ;  /* 0x0000003227117223 */ /* 0x040fe20000000011 */
[C---:B------:R-:W-:Y:S01]  /*6780*/  FMUL R18, R38.reuse, R18 ;  /* 0x0000001226127220 */ /* 0x040fe20000400000 */
[C---:B------:R-:W-:Y:S01]  /*6790*/  FMUL R19, R38.reuse, R19 ;  /* 0x0000001326137220 */ /* 0x040fe20000400000 */
[----:B------:R-:W-:Y:S02]  /*67a0*/  HADD2.F32 R56, -RZ, R56.H1_H1 ;  /* 0x30000038ff387230 */ /* 0x000fe40000004100 */
[C---:B------:R-:W-:Y:S01]  /*67b0*/  FMUL R22, R38.reuse, R22 ;  /* 0x0000001626167220 */ /* 0x040fe20000400000 */
[C---:B------:R-:W-:Y:S01]  /*67c0*/  FFMA R18, R39.reuse, R51, R18 ;  /* 0x0000003327127223 */ /* 0x040fe20000000012 */
[C---:B------:R-:W-:Y:S01]  /*67d0*/  FFMA R19, R39.reuse, R52, R19 ;  /* 0x0000003427137223 */ /* 0x040fe20000000013 */
[C---:B------:R-:W-:Y:S01]  /*67e0*/  FMUL R23, R38.reuse, R23 ;  /* 0x0000001726177220 */ /* 0x040fe20000400000 */
[C---:B------:R-:W-:Y:S01]  /*67f0*/  FFMA R20, R39.reuse, R53, R20 ;  /* 0x0000003527147223 */ /* 0x040fe20000000014 */
[C---:B------:R-:W-:Y:S01]  /*6800*/  FFMA R21, R39.reuse, R54, R21 ;  /* 0x0000003627157223 */ /* 0x040fe20000000015 */
[--C-:B------:R-:W-:Y:S02]  /*6810*/  HADD2.F32 R59, -RZ, R60.reuse.H0_H0 ;  /* 0x2000003cff3b7230 */ /* 0x100fe40000004100 */
[C---:B------:R-:W-:Y:S01]  /*6820*/  FFMA R22, R39.reuse, R55, R22 ;  /* 0x0000003727167223 */ /* 0x040fe20000000016 */
[----:B------:R-:W-:Y:S02]  /*6830*/  HADD2.F32 R60, -RZ, R60.H1_H1 ;  /* 0x3000003cff3c7230 */ /* 0x000fe40000004100 */
[C---:B------:R-:W-:Y:S01]  /*6840*/  FMUL R3, R38.reuse, R26 ;  /* 0x0000001a26037220 */ /* 0x040fe20000400000 */
        /* <DEDUP_REMOVED lines=16> */
[----:B------:R-:W-:Y:S01]  /*6950*/  FFMA R31, R39, R64, R31 ;  /* 0x00000040271f7223 */ /* 0x000fe2000000001f */
[----:B------:R-:W-:Y:S01]  /*6960*/  FMUL R35, R38, R35 ;  /* 0x0000002326237220 */ /* 0x000fe20000400000 */
[----:B------:R-:W-:Y:S01]  /*6970*/  F2FP.SATFINITE.E5M2.F32.PACK_AB_MERGE_C R14, R15, R14, RZ ;  /* 0x0000000e0f0e723e */ /* 0x000fe200048060ff */
[----:B------:R-:W-:Y:S01]  /*6980*/  FFMA R28, R39, R65, R28 ;  /* 0x00000041271c7223 */ /* 0x000fe2000000001c */
[----:B------:R-:W-:Y:S01]  /*6990*/  F2FP.SATFINITE.E5M2.F32.PACK_AB_MERGE_C R7, R19, R18, RZ ;  /* 0x000000121307723e */ /* 0x000fe200048060ff */
[C---:B------:R-:W-:Y:S01]  /*69a0*/  FFMA R29, R39.reuse, R66, R29 ;  /* 0x00000042271d7223 */ /* 0x040fe2000000001d */
[----:B------:R-:W-:Y:S01]  /*69b0*/  FFMA R30, R39, R67, R30 ;  /* 0x00000043271e7223 */ /* 0x000fe2000000001e */
[----:B------:R-:W-:Y:S01]  /*69c0*/  F2FP.SATFINITE.E5M2.F32.PACK_AB_MERGE_C R22, R23, R22, RZ ;  /* 0x000000161716723e */ /* 0x000fe200048060ff */
[----:B------:R-:W-:Y:S01]  /*69d0*/  FFMA R35, R39, R68, R35 ;  /* 0x0000004427237223 */ /* 0x000fe20000000023 */
[----:B------:R-:W-:Y:S02]  /*69e0*/  F2FP.SATFINITE.E5M2.F32.PACK_AB_MERGE_C R6, R13, R12, R14 ;  /* 0x0000000c0d06723e */ /* 0x000fe4000480600e */
[----:B------:R-:W-:Y:S02]  /*69f0*/  F2FP.SATFINITE.E5M2.F32.PACK_AB_MERGE_C R7, R17, R16, R7 ;  /* 0x000000101107723e */ /* 0x000fe40004806007 */
[----:B------:R-:W-:Y:S02]  /*6a00*/  F2FP.SATFINITE.E5M2.F32.PACK_AB_MERGE_C R20, R21, R20, R22 ;  /* 0x000000141514723e */ /* 0x000fe40004806016 */
[----:B------:R-:W-:Y:S01]  /*6a10*/  F2FP.SATFINITE.E5M2.F32.PACK_AB_MERGE_C R3, R27, R3, RZ ;  /* 0x000000031b03723e */ /* 0x000fe200048060ff */
[----:B------:R1:W-:Y:S01]  /*6a20*/  STS.128 [R79+UR44+0x1200], R4 ;  /* 0x001200044f007988 */ /* 0x0003e20008000c2c */
[----:B------:R-:W-:Y:S02]  /*6a30*/  F2FP.SATFINITE.E5M2.F32.PACK_AB_MERGE_C R22, R31, R26, RZ ;  /* 0x0000001a1f16723e */ /* 0x000fe400048060ff */
[----:B------:R-:W-:Y:S02]  /*6a40*/  F2FP.SATFINITE.E5M2.F32.PACK_AB_MERGE_C R23, R35, R30, RZ ;  /* 0x0000001e2317723e */ /* 0x000fe400048060ff */
[----:B------:R-:W-:Y:S02]  /*6a50*/  F2FP.SATFINITE.E5M2.F32.PACK_AB_MERGE_C R21, R2, R0, R3 ;  /* 0x000000000215723e */ /* 0x000fe40004806003 */
[----:B------:R-:W-:Y:S02]  /*6a60*/  F2FP.SATFINITE.E5M2.F32.PACK_AB_MERGE_C R22, R25, R24, R22 ;  /* 0x000000181916723e */ /* 0x000fe40004806016 */
[----:B------:R-:W-:Y:S05]  /*6a70*/  F2FP.SATFINITE.E5M2.F32.PACK_AB_MERGE_C R23, R29, R28, R23 ;  /* 0x0000001c1d17723e */ /* 0x000fea0004806017 */
[----:B------:R1:W-:Y:S01]  /*6a80*/  STS.128 [R78+0x1010], R20 ;  /* 0x001010144e007388 */ /* 0x0003e20000000c00 */
[----:B------:R-:W-:Y:S01]  /*6a90*/  @!PT LDS RZ, [RZ] ;  /* 0x00000000fffff984 */ /* 0x000fe20000000800 */
[----:B------:R-:W-:Y:S01]  /*6aa0*/  @!PT LDS RZ, [RZ] ;  /* 0x00000000fffff984 */ /* 0x000fe20000000800 */
[----:B------:R-:W-:Y:S01]  /*6ab0*/  @!PT LDS RZ, [RZ] ;  /* 0x00000000fffff984 */ /* 0x000fe20000000800 */
[----:B------:R-:W-:Y:S01]  /*6ac0*/  @!PT LDS RZ, [RZ] ;  /* 0x00000000fffff984 */ /* 0x000fe20000000800 */
[----:B------:R2:W-:Y:S07]  /*6ad0*/  MEMBAR.ALL.CTA ;  /* 0x0000000000007992 */ /* 0x0005ee0000008000 */
[----:B--2---:R-:W2:Y:S02]  /*6ae0*/  FENCE.VIEW.ASYNC.S ;  /* 0x00000000000073c6 */ /* 0x004ea40000000000 */
[----:B--2---:R-:W-:Y:S06]  /*6af0*/  BAR.SYNC.DEFER_BLOCKING 0x1, 0x80 ;  /* 0x0042000000007b1d */ /* 0x004fec0000010000 */
[----:B------:R-:W-:Y:S05]  /*6b00*/  @P0 BRA `(.L_x_111) ;  /* 0x0000000000300947 */ /* 0x000fea0003800000 */
[----:B------:R-:W-:Y:S02]  /*6b10*/  UIADD3 UR4, UPT, UPT, UR44, 0x1200, URZ ;  /* 0x000012002c047890 */ /* 0x000fe4000fffe0ff */
[----:B------:R-:W-:Y:S02]  /*6b20*/  USHF.L.U32 UR9, UR45, 0x6, URZ ;  /* 0x000000062d097899 */ /* 0x000fe400080006ff */
[----:B------:R-:W-:Y:S02]  /*6b30*/  USHF.L.U32 UR10, UR46, 0x6, URZ ;  /* 0x000000062e0a7899 */ /* 0x000fe400080006ff */
[----:B------:R-:W-:Y:S01]  /*6b40*/  MOV R87, UR4 ;  /* 0x0000000400577c02 */ /* 0x000fe20008000f00 */
[----:B------:R-:W-:Y:S01]  /*6b50*/  UIADD3 UR4, UP0, UPT, UR62, 0x680, URZ ;  /* 0x000006803e047890 */ /* 0x000fe2000ff1e0ff */
[----:B------:R-:W-:Y:S02]  /*6b60*/  UMOV UR11, UR36 ;  /* 0x00000024000b7c82 */ /* 0x000fe40008000000 */
[----:B------:R-:W-:Y:S01]  /*6b70*/  R2UR UR8, R87 ;  /* 0x00000000570872ca */ /* 0x000fe200000e0000 */
[----:B------:R-:W-:Y:S11]  /*6b80*/  UIADD3.X UR5, UPT, UPT, URZ, UR63, URZ, UP0, !UPT ;  /* 0x0000003fff057290 */ /* 0x000ff600087fe4ff */
[----:B------:R-:W-:Y:S01]  /*6b90*/  @!UPT UIADD3 URZ, UPT, UPT, URZ, URZ, URZ ;  /* 0x000000fffffff290 */ /* 0x000fe2000fffe0ff */
[----:B------:R2:W-:Y:S01]  /*6ba0*/  UTMASTG.3D [UR8], [UR4] ;  /* 0x00000008040073b5 */ /* 0x0005e20008010000 */
[----:B------:R0:W-:Y:S01]  /*6bb0*/  UTMACMDFLUSH ;  /* 0x00000000000079b7 */ /* 0x0001e20000000000 */
[----:B--2---:R-:W-:Y:S04]  /*6bc0*/  DEPBAR.LE SB0, 0x0 ;  /* 0x000080000000791a */ /* 0x004fe80000000000 */
.L_x_111:
[----:B------:R-:W-:Y:S05]  /*6bd0*/  BSYNC.RECONVERGENT B0 ;  /* 0x0000000000007941 */ /* 0x000fea0003800200 */
.L_x_110:
[----:B------:R-:W-:Y:S01]  /*6be0*/  BAR.SYNC.DEFER_BLOCKING 0x1, 0x80 ;  /* 0x0042000000007b1d */ /* 0x000fe20000010000 */
[----:B------:R-:W-:Y:S01]  /*6bf0*/  ISETP.NE.AND P0, PT, R83, 0x2, PT ;  /* 0x000000025300780c */ /* 0x000fe20003f05270 */
[----:B------:R-:W-:Y:S01]  /*6c00*/  UISETP.NE.AND UP0, UPT, UR47, URZ, UPT ;  /* 0x000000ff2f00728c */ /* 0x000fe2000bf05270 */
[----:B------:R-:W-:Y:S01]  /*6c10*/  ISETP.NE.AND P1, PT, R36, 0x4, PT ;  /* 0x000000042400780c */ /* 0x000fe20003f25270 */
[----:B------:R-:W-:Y:S01]  /*6c20*/  UIADD3 UR45, UPT, UPT, UR37, UR55, URZ ;  /* 0x00000037252d7290 */ /* 0x000fe2000fffe0ff */
[----:B------:R-:W-:Y:S01]  /*6c30*/  SEL R2, RZ, 0x1, P0 ;  /* 0x00000001ff027807 */ /* 0x000fe20000000000 */
[----:B------:R-:W-:Y:S01]  /*6c40*/  UIADD3 UR46, UPT, UPT, UR38, UR58, URZ ;  /* 0x0000003a262e7290 */ /* 0x000fe2000fffe0ff */
[----:B------:R-:W-:Y:S02]  /*6c50*/  SEL R0, RZ, 0x1, P1 ;  /* 0x00000001ff007807 */ /* 0x000fe40000800000 */
[----:B------:R-:W-:Y:S02]  /*6c60*/  LOP3.LUT R85, R85, R2, RZ, 0x3c, !PT ;  /* 0x0000000255557212 */ /* 0x000fe400078e3cff */
[----:B------:R-:W-:Y:S02]  /*6c70*/  LOP3.LUT R86, R86, R0, RZ, 0x3c, !PT ;  /* 0x0000000056567212 */ /* 0x000fe400078e3cff */
[----:B------:R-:W-:Y:S02]  /*6c80*/  SEL R83, R83, RZ, P0 ;  /* 0x000000ff53537207 */ /* 0x000fe40000000000 */
[----:B------:R-:W-:Y:S01]  /*6c90*/  SEL R36, R36, RZ, P1 ;  /* 0x000000ff24247207 */ /* 0x000fe20000800000 */
[----:B------:R-:W-:Y:S01]  /*6ca0*/  UMOV UR36, UR54 ;  /* 0x0000003600247c82 */ /* 0x000fe20008000000 */
[----:B------:R-:W-:Y:S05]  /*6cb0*/  BRA.U UP0, `(.L_x_112) ;  /* 0xffffffe500487547 */ /* 0x000fea000b83ffff */
[----:B------:R-:W-:Y:S05]  /*6cc0*/  EXIT ;  /* 0x000000000000794d */ /* 0x000fea0003800000 */
.L_x_24:
[----:B-1----:R1:W2:Y:S02]  /*6cd0*/  SYNCS.PHASECHK.TRANS64.TRYWAIT P0, [R0+URZ+0xd0], R2 ;  /* 0x0000d002000075a7 */ /* 0x0022a400080011ff */
[----:B--2---:R-:W-:Y:S05]  /*6ce0*/  @!P0 NANOSLEEP.SYNCS 0x989680 ;  /* 0x009896800000895d */ /* 0x004fea0003900000 */
[----:B------:R-:W2:Y:S02]  /*6cf0*/  @!P0 SYNCS.PHASECHK.TRANS64 P0, [R0+URZ+0xd0], R2 ;  /* 0x0000d002000085a7 */ /* 0x000ea400080010ff */
[----:B--2---:R-:W-:Y:S05]  /*6d00*/  @!P0 BRA `(.L_x_24) ;  /* 0xfffffffc00f08947 */ /* 0x004fea000383ffff */
[----:B------:R-:W-:Y:S05]  /*6d10*/  BRA `(.L_x_113) ;  /* 0xffffffac00487947 */ /* 0x000fea000383ffff */
.L_x_27:
[----:B-1----:R-:W-:-:S07]  /*6d20*/  MOV R0, UR33 ;  /* 0x0000002100007c02 */ /* 0x002fce0008000f00 */
.L_x_114:
[----:B-1----:R1:W2:Y:S02]  /*6d30*/  SYNCS.PHASECHK.TRANS64.TRYWAIT P0, [R0+URZ+0x20], R3 ;  /* 0x00002003000075a7 */ /* 0x0022a400080011ff */
[----:B--2---:R-:W-:Y:S05]  /*6d40*/  @!P0 NANOSLEEP.SYNCS 0x989680 ;  /* 0x009896800000895d */ /* 0x004fea0003900000 */
[----:B------:R-:W2:Y:S02]  /*6d50*/  @!P0 SYNCS.PHASECHK.TRANS64 P0, [R0+URZ+0x20], R3 ;  /* 0x00002003000085a7 */ /* 0x000ea400080010ff */
[----:B--2---:R-:W-:Y:S05]  /*6d60*/  @!P0 BRA `(.L_x_114) ;  /* 0xfffffffc00f08947 */ /* 0x004fea000383ffff */
[----:B------:R-:W-:Y:S05]  /*6d70*/  BRA `(.L_x_26) ;  /* 0xffffffac00987947 */ /* 0x000fea000383ffff */
.L_x_34:
[----:B-1----:R-:W-:-:S07]  /*6d80*/  MOV R0, UR17 ;  /* 0x0000001100007c02 */ /* 0x002fce0008000f00 */
.L_x_115:
[----:B-1----:R1:W2:Y:S02]  /*6d90*/  SYNCS.PHASECHK.TRANS64.TRYWAIT P0, [R0+URZ+0x20], R3 ;  /* 0x00002003000075a7 */ /* 0x0022a400080011ff */
[----:B--2---:R-:W-:Y:S05]  /*6da0*/  @!P0 NANOSLEEP.SYNCS 0x989680 ;  /* 0x009896800000895d */ /* 0x004fea0003900000 */
[----:B------:R-:W2:Y:S02]  /*6db0*/  @!P0 SYNCS.PHASECHK.TRANS64 P0, [R0+URZ+0x20], R3 ;  /* 0x00002003000085a7 */ /* 0x000ea400080010ff */
[----:B--2---:R-:W-:Y:S05]  /*6dc0*/  @!P0 BRA `(.L_x_115) ;  /* 0xfffffffc00f08947 */ /* 0x004fea000383ffff */
[----:B------:R-:W-:Y:S05]  /*6dd0*/  BRA `(.L_x_33) ;  /* 0xffffffb000587947 */ /* 0x000fea000383ffff */
.L_x_39:
[----:B-1----:R1:W2:Y:S02]  /*6de0*/  SYNCS.PHASECHK.TRANS64.TRYWAIT P0, [R3+URZ+0x60], R0 ;  /* 0x00006000030075a7 */ /* 0x0022a400080011ff */
[----:B--2---:R-:W-:Y:S05]  /*6df0*/  @!P0 NANOSLEEP.SYNCS 0x989680 ;  /* 0x009896800000895d */ /* 0x004fea0003900000 */
[----:B------:R-:W2:Y:S02]  /*6e00*/  @!P0 SYNCS.PHASECHK.TRANS64 P0, [R3+URZ+0x60], R0 ;  /* 0x00006000030085a7 */ /* 0x000ea400080010ff */
[----:B--2---:R-:W-:Y:S05]  /*6e10*/  @!P0 BRA `(.L_x_39) ;  /* 0xfffffffc00f08947 */ /* 0x004fea000383ffff */
[----:B------:R-:W-:Y:S05]  /*6e20*/  BRA `(.L_x_116) ;  /* 0xffffffb000fc7947 */ /* 0x000fea000383ffff */
.L_x_43:
[----:B------:R-:W-:-:S07]  /*6e30*/  MOV R0, UR4 ;  /* 0x0000000400007c02 */ /* 0x000fce0008000f00 */
.L_x_117:
[----:B-1----:R1:W2:Y:S02]  /*6e40*/  SYNCS.PHASECHK.TRANS64.TRYWAIT P0, [R0+URZ], R2 ;  /* 0x00000002000075a7 */ /* 0x0022a400080011ff */
[----:B--2---:R-:W-:Y:S05]  /*6e50*/  @!P0 NANOSLEEP.SYNCS 0x989680 ;  /* 0x009896800000895d */ /* 0x004fea0003900000 */
[----:B------:R-:W2:Y:S02]  /*6e60*/  @!P0 SYNCS.PHASECHK.TRANS64 P0, [R0+URZ], R2 ;  /* 0x00000002000085a7 */ /* 0x000ea400080010ff */
[----:B--2---:R-:W-:Y:S05]  /*6e70*/  @!P0 BRA `(.L_x_117) ;  /* 0xfffffffc00f08947 */ /* 0x004fea000383ffff */
[----:B------:R-:W-:Y:S05]  /*6e80*/  BRA `(.L_x_118) ;  /* 0xffffffb800a07947 */ /* 0x000fea000383ffff */
.L_x_44:
[----:B------:R-:W-:-:S07]  /*6e90*/  MOV R0, UR5 ;  /* 0x0000000500007c02 */ /* 0x000fce0008000f00 */
.L_x_119:
[----:B-1----:R1:W2:Y:S02]  /*6ea0*/  SYNCS.PHASECHK.TRANS64.TRYWAIT P0, [R0+URZ], R3 ;  /* 0x00000003000075a7 */ /* 0x0022a400080011ff */
[----:B--2---:R-:W-:Y:S05]  /*6eb0*/  @!P0 NANOSLEEP.SYNCS 0x989680 ;  /* 0x009896800000895d */ /* 0x004fea0003900000 */
[----:B------:R-:W2:Y:S02]  /*6ec0*/  @!P0 SYNCS.PHASECHK.TRANS64 P0, [R0+URZ], R3 ;  /* 0x00000003000085a7 */ /* 0x000ea400080010ff */
[----:B--2---:R-:W-:Y:S05]  /*6ed0*/  @!P0 BRA `(.L_x_119) ;  /* 0xfffffffc00f08947 */ /* 0x004fea000383ffff */
[----:B------:R-:W-:Y:S05]  /*6ee0*/  BRA `(.L_x_120) ;  /* 0xffffffb800ac7947 */ /* 0x000fea000383ffff */
.L_x_45:
[----:B------:R-:W-:-:S07]  /*6ef0*/  MOV R0, UR5 ;  /* 0x0000000500007c02 */ /* 0x000fce0008000f00 */
.L_x_121:
[----:B-1----:R1:W2:Y:S02]  /*6f00*/  SYNCS.PHASECHK.TRANS64.TRYWAIT P0, [R0+URZ], R3 ;  /* 0x00000003000075a7 */ /* 0x0022a400080011ff */
[----:B--2---:R-:W-:Y:S05]  /*6f10*/  @!P0 NANOSLEEP.SYNCS 0x989680 ;  /* 0x009896800000895d */ /* 0x004fea0003900000 */
[----:B------:R-:W2:Y:S02]  /*6f20*/  @!P0 SYNCS.PHASECHK.TRANS64 P0, [R0+URZ], R3 ;  /* 0x00000003000085a7 */ /* 0x000ea400080010ff */
[----:B--2---:R-:W-:Y:S05]  /*6f30*/  @!P0 BRA `(.L_x_121) ;  /* 0xfffffffc00f08947 */ /* 0x004fea000383ffff */
[----:B------:R-:W-:Y:S05]  /*6f40*/  BRA `(.L_x_122) ;  /* 0xffffffb800b87947 */ /* 0x000fea000383ffff */
.L_x_48:
[----:B-1----:R1:W2:Y:S02]  /*6f50*/  SYNCS.PHASECHK.TRANS64.TRYWAIT P0, [R2+URZ+0xc0], R4 ;  /* 0x0000c004020075a7 */ /* 0x0022a400080011ff */
[----:B--2---:R-:W-:Y:S05]  /*6f60*/  @!P0 NANOSLEEP.SYNCS 0x989680 ;  /* 0x009896800000895d */ /* 0x004fea0003900000 */
[----:B------:R-:W2:Y:S02]  /*6f70*/  @!P0 SYNCS.PHASECHK.TRANS64 P0, [R2+URZ+0xc0], R4 ;  /* 0x0000c004020085a7 */ /* 0x000ea400080010ff */
[----:B--2---:R-:W-:Y:S05]  /*6f80*/  @!P0 BRA `(.L_x_48) ;  /* 0xfffffffc00f08947 */ /* 0x004fea000383ffff */
[----:B------:R-:W-:Y:S05]  /*6f90*/  BRA `(.L_x_123) ;  /* 0xffffffbc001c7947 */ /* 0x000fea000383ffff */
.L_x_49:
[----:B------:R-:W-:-:S07]  /*6fa0*/  MOV R2, UR4 ;  /* 0x0000000400027c02 */ /* 0x000fce0008000f00 */
.L_x_124:
[----:B-1----:R1:W2:Y:S02]  /*6fb0*/  SYNCS.PHASECHK.TRANS64.TRYWAIT P0, [R2+URZ+0x70], R5 ;  /* 0x00007005020075a7 */ /* 0x0022a400080011ff */
[----:B--2---:R-:W-:Y:S05]  /*6fc0*/  @!P0 NANOSLEEP.SYNCS 0x989680 ;  /* 0x009896800000895d */ /* 0x004fea0003900000 */
[----:B------:R-:W2:Y:S02]  /*6fd0*/  @!P0 SYNCS.PHASECHK.TRANS64 P0, [R2+URZ+0x70], R5 ;  /* 0x00007005020085a7 */ /* 0x000ea400080010ff */
[----:B--2---:R-:W-:Y:S05]  /*6fe0*/  @!P0 BRA `(.L_x_124) ;  /* 0xfffffffc00f08947 */ /* 0x004fea000383ffff */
[----:B------:R-:W-:Y:S05]  /*6ff0*/  BRA `(.L_x_125) ;  /* 0xffffffbc002c7947 */ /* 0x000fea000383ffff */
.L_x_50:
[----:B-1----:R1:W2:Y:S02]  /*7000*/  SYNCS.PHASECHK.TRANS64.TRYWAIT P1, [R2+URZ+0x60], R4 ;  /* 0x00006004020075a7 */ /* 0x0022a400080211ff */
[----:B--2---:R-:W-:Y:S05]  /*7010*/  @!P1 NANOSLEEP.SYNCS 0x989680 ;  /* 0x009896800000995d */ /* 0x004fea0003900000 */
[----:B------:R-:W2:Y:S02]  /*7020*/  @!P1 SYNCS.PHASECHK.TRANS64 P1, [R2+URZ+0x60], R4 ;  /* 0x00006004020095a7 */ /* 0x000ea400080210ff */
[----:B--2---:R-:W-:Y:S05]  /*7030*/  @!P1 BRA `(.L_x_50) ;  /* 0xfffffffc00f09947 */ /* 0x004fea000383ffff */
[----:B------:R-:W-:Y:S05]  /*7040*/  BRA `(.L_x_126) ;  /* 0xffffffbc005c7947 */ /* 0x000fea000383ffff */
.L_x_53:
[----:B------:R-:W-:-:S07]  /*7050*/  MOV R0, UR4 ;  /* 0x0000000400007c02 */ /* 0x000fce0008000f00 */
.L_x_127:
[----:B-1----:R1:W2:Y:S02]  /*7060*/  SYNCS.PHASECHK.TRANS64.TRYWAIT P0, [R0+URZ+0x70], R2 ;  /* 0x00007002000075a7 */ /* 0x0022a400080011ff */
[----:B--2---:R-:W-:Y:S05]  /*7070*/  @!P0 NANOSLEEP.SYNCS 0x989680 ;  /* 0x009896800000895d */ /* 0x004fea0003900000 */
[----:B------:R-:W2:Y:S02]  /*7080*/  @!P0 SYNCS.PHASECHK.TRANS64 P0, [R0+URZ+0x70], R2 ;  /* 0x00007002000085a7 */ /* 0x000ea400080010ff */
[----:B--2---:R-:W-:Y:S05]  /*7090*/  @!P0 BRA `(.L_x_127) ;  /* 0xfffffffc00f08947 */ /* 0x004fea000383ffff */
[----:B------:R-:W-:Y:S05]  /*70a0*/  BRA `(.L_x_52) ;  /* 0xffffffbc00b07947 */ /* 0x000fea000383ffff */
.L_x_62:
[----:B-1----:R-:W-:-:S04]  /*70b0*/  MOV R5, UR5 ;  /* 0x0000000500057c02 */ /* 0x002fc80008000f00 */
[----:B------:R1:W2:Y:S03]  /*70c0*/  SYNCS.PHASECHK.TRANS64.TRYWAIT P0, [R5+URZ+0x8], R6 ;  /* 0x00000806050075a7 */ /* 0x0002a600080011ff */
[----:B--2---:R-:W-:Y:S05]  /*70d0*/  @!P0 NANOSLEEP.SYNCS 0x989680 ;  /* 0x009896800000895d */ /* 0x004fea0003900000 */
[----:B------:R-:W2:Y:S02]  /*70e0*/  @!P0 SYNCS.PHASECHK.TRANS64 P0, [R5+URZ+0x8], R6 ;  /* 0x00000806050085a7 */ /* 0x000ea400080010ff */
[----:B--2---:R-:W-:Y:S05]  /*70f0*/  @!P0 BRA `(.L_x_62) ;  /* 0xfffffffc00ec8947 */ /* 0x004fea000383ffff */
[----:B------:R-:W-:Y:S05]  /*7100*/  BRA `(.L_x_61) ;  /* 0xffffffc000687947 */ /* 0x000fea000383ffff */
.L_x_64:
[----:B------:R-:W-:Y:S01]  /*7110*/  BSSY B0, `(.L_x_128) ;  /* 0x0000006000007945 */ /* 0x000fe20003800000 */
[----:B------:R-:W-:-:S07]  /*7120*/  MOV R15, 0xffffffff ;  /* 0xffffffff000f7802 */ /* 0x000fce0000000f00 */
[----:B-1---5:R-:W-:Y:S05]  /*7130*/  WARPSYNC.COLLECTIVE R15, `(.L_x_129) ;  /* 0x000000000f0c7348 */ /* 0x022fea0003c00000 */
[----:B------:R-:W-:Y:S02]  /*7140*/  ELECT P6, UR79, PT ;  /* 0x00000000004f782f */ /* 0x000fe400038c0000 */
[----:B------:R-:W-:Y:S01]  /*7150*/  MOV R14, UR79 ;  /* 0x0000004f000e7c02 */ /* 0x000fe20008000f00 */
[----:B-1---5:R-:W-:Y:S10]  /*7160*/  ENDCOLLECTIVE ;  /* 0x000000000000791b */ /* 0x022ff40003800000 */
.L_x_129:
[----:B------:R-:W-:Y:S05]  /*7170*/  BSYNC B0 ;  /* 0x0000000000007941 */ /* 0x000fea0003800000 */
.L_x_128:
[----:B------:R-:W-:Y:S01]  /*7180*/  PLOP3.LUT P0, PT, P6, PT, PT, 0x80, 0x8 ;  /* 0x000000000008781c */ /* 0x000fe2000370f070 */
[----:B------:R-:W-:-:S12]  /*7190*/  BRA `(.L_x_130) ;  /* 0xffffffc000947947 */ /* 0x000fd8000383ffff */
.L_x_66:
[----:B-1----:R-:W-:-:S04]  /*71a0*/  MOV R0, UR5 ;  /* 0x0000000500007c02 */ /* 0x002fc80008000f00 */
[----:B------:R1:W2:Y:S03]  /*71b0*/  SYNCS.PHASECHK.TRANS64.TRYWAIT P0, [R0+URZ+0x8], R4 ;  /* 0x00000804000075a7 */ /* 0x0002a600080011ff */
[----:B--2---:R-:W-:Y:S05]  /*71c0*/  @!P0 NANOSLEEP.SYNCS 0x989680 ;  /* 0x009896800000895d */ /* 0x004fea0003900000 */
[----:B------:R-:W2:Y:S02]  /*71d0*/  @!P0 SYNCS.PHASECHK.TRANS64 P0, [R0+URZ+0x8], R4 ;  /* 0x00000804000085a7 */ /* 0x000ea400080010ff */
[----:B--2---:R-:W-:Y:S05]  /*71e0*/  @!P0 BRA `(.L_x_66) ;  /* 0xfffffffc00ec8947 */ /* 0x004fea000383ffff */
[----:B------:R-:W-:Y:S05]  /*71f0*/  BRA `(.L_x_65) ;  /* 0xffffffc000987947 */ /* 0x000fea000383ffff */
.L_x_67:
[----:B-1----:R1:W2:Y:S02]  /*7200*/  SYNCS.PHASECHK.TRANS64.TRYWAIT P0, [R0+URZ+0x60], R4 ;  /* 0x00006004000075a7 */ /* 0x0022a400080011ff */
[----:B--2---:R-:W-:Y:S05]  /*7210*/  @!P0 NANOSLEEP.SYNCS 0x989680 ;  /* 0x009896800000895d */ /* 0x004fea0003900000 */
[----:B------:R-:W2:Y:S02]  /*7220*/  @!P0 SYNCS.PHASECHK.TRANS64 P0, [R0+URZ+0x60], R4 ;  /* 0x00006004000085a7 */ /* 0x000ea400080010ff */
[----:B--2---:R-:W-:Y:S05]  /*7230*/  @!P0 BRA `(.L_x_67) ;  /* 0xfffffffc00f08947 */ /* 0x004fea000383ffff */
[----:B------:R-:W-:Y:S05]  /*7240*/  BRA `(.L_x_131) ;  /* 0xffffffc4006c7947 */ /* 0x000fea000383ffff */
.L_x_69:
[----:B------:R-:W-:-:S07]  /*7250*/  MOV R0, UR19 ;  /* 0x0000001300007c02 */ /* 0x000fce0008000f00 */
.L_x_132:
[----:B-1----:R1:W2:Y:S02]  /*7260*/  SYNCS.PHASECHK.TRANS64.TRYWAIT P0, [R0+URZ+0xa0], R4 ;  /* 0x0000a004000075a7 */ /* 0x0022a400080011ff */
[----:B--2---:R-:W-:Y:S05]  /*7270*/  @!P0 NANOSLEEP.SYNCS 0x989680 ;  /* 0x009896800000895d */ /* 0x004fea0003900000 */
[----:B------:R-:W2:Y:S02]  /*7280*/  @!P0 SYNCS.PHASECHK.TRANS64 P0, [R0+URZ+0xa0], R4 ;  /* 0x0000a004000085a7 */ /* 0x000ea400080010ff */
[----:B--2---:R-:W-:Y:S05]  /*7290*/  @!P0 BRA `(.L_x_132) ;  /* 0xfffffffc00f08947 */ /* 0x004fea000383ffff */
[----:B------:R-:W-:Y:S05]  /*72a0*/  BRA `(.L_x_133) ;  /* 0xffffffc400b47947 */ /* 0x000fea000383ffff */
.L_x_72:
[----:B------:R-:W-:Y:S07]  /*72b0*/  MOV R0, UR6 ;  /* 0x0000000600007c02 */ /* 0x000fee0008000f00 */
.L_x_134:
[----:B-1----:R1:W2:Y:S02]  /*72c0*/  SYNCS.PHASECHK.TRANS64.TRYWAIT P0, [R0+URZ], R4 ;  /* 0x00000004000075a7 */ /* 0x0022a400080011ff */
[----:B--2---:R-:W-:Y:S05]  /*72d0*/  @!P0 NANOSLEEP.SYNCS 0x989680 ;  /* 0x009896800000895d */ /* 0x004fea0003900000 */
[----:B------:R-:W2:Y:S02]  /*72e0*/  @!P0 SYNCS.PHASECHK.TRANS64 P0, [R0+URZ], R4 ;  /* 0x00000004000085a7 */ /* 0x000ea400080010ff */
[----:B--2---:R-:W-:Y:S05]  /*72f0*/  @!P0 BRA `(.L_x_134) ;  /* 0xfffffffc00f08947 */ /* 0x004fea000383ffff */
[----:B------:R-:W-:Y:S05]  /*7300*/  BRA `(.L_x_71) ;  /* 0xffffffc400cc7947 */ /* 0x000fea000383ffff */
.L_x_76:
[----:B-1----:R-:W-:-:S07]  /*7310*/  MOV R0, UR4 ;  /* 0x0000000400007c02 */ /* 0x002fce0008000f00 */
.L_x_135:
[----:B-1----:R1:W2:Y:S02]  /*7320*/  SYNCS.PHASECHK.TRANS64.TRYWAIT P0, [R0+URZ], R2 ;  /* 0x00000002000075a7 */ /* 0x0022a400080011ff */
[----:B--2---:R-:W-:Y:S05]  /*7330*/  @!P0 NANOSLEEP.SYNCS 0x989680 ;  /* 0x009896800000895d */ /* 0x004fea0003900000 */
[----:B------:R-:W2:Y:S02]  /*7340*/  @!P0 SYNCS.PHASECHK.TRANS64 P0, [R0+URZ], R2 ;  /* 0x00000002000085a7 */ /* 0x000ea400080010ff */
[----:B--2---:R-:W-:Y:S05]  /*7350*/  @!P0 BRA `(.L_x_135) ;  /* 0xfffffffc00f08947 */ /* 0x004fea000383ffff */
[----:B------:R-:W-:Y:S05]  /*7360*/  BRA `(.L_x_136) ;  /* 0xffffffc800847947 */ /* 0x000fea000383ffff */
.L_x_77:
[----:B------:R-:W-:-:S07]  /*7370*/  MOV R0, UR5 ;  /* 0x0000000500007c02 */ /* 0x000fce0008000f00 */
.L_x_137:
[----:B-1----:R1:W2:Y:S02]  /*7380*/  SYNCS.PHASECHK.TRANS64.TRYWAIT P0, [R0+URZ], R3 ;  /* 0x00000003000075a7 */ /* 0x0022a400080011ff */
[----:B--2---:R-:W-:Y:S05]  /*7390*/  @!P0 NANOSLEEP.SYNCS 0x989680 ;  /* 0x009896800000895d */ /* 0x004fea0003900000 */
[----:B------:R-:W2:Y:S02]  /*73a0*/  @!P0 SYNCS.PHASECHK.TRANS64 P0, [R0+URZ], R3 ;  /* 0x00000003000085a7 */ /* 0x000ea400080010ff */
[----:B--2---:R-:W-:Y:S05]  /*73b0*/  @!P0 BRA `(.L_x_137) ;  /* 0xfffffffc00f08947 */ /* 0x004fea000383ffff */
[----:B------:R-:W-:Y:S05]  /*73c0*/  BRA `(.L_x_138) ;  /* 0xffffffc800907947 */ /* 0x000fea000383ffff */
.L_x_78:
[----:B------:R-:W-:-:S07]  /*73d0*/  MOV R0, UR5 ;  /* 0x0000000500007c02 */ /* 0x000fce0008000f00 */
.L_x_139:
[----:B-1----:R1:W2:Y:S02]  /*73e0*/  SYNCS.PHASECHK.TRANS64.TRYWAIT P0, [R0+URZ], R3 ;  /* 0x00000003000075a7 */ /* 0x0022a400080011ff */
[----:B--2---:R-:W-:Y:S05]  /*73f0*/  @!P0 NANOSLEEP.SYNCS 0x989680 ;  /* 0x009896800000895d */ /* 0x004fea0003900000 */
[----:B------:R-:W2:Y:S02]  /*7400*/  @!P0 SYNCS.PHASECHK.TRANS64 P0, [R0+URZ], R3 ;  /* 0x00000003000085a7 */ /* 0x000ea400080010ff */
[----:B--2---:R-:W-:Y:S05]  /*7410*/  @!P0 BRA `(.L_x_139) ;  /* 0xfffffffc00f08947 */ /* 0x004fea000383ffff */
[----:B------:R-:W-:Y:S05]  /*7420*/  BRA `(.L_x_140) ;  /* 0xffffffc8009c7947 */ /* 0x000fea000383ffff */
.L_x_81:
[----:B------:R-:W-:-:S07]  /*7430*/  MOV R0, UR13 ;  /* 0x0000000d00007c02 */ /* 0x000fce0008000f00 */
.L_x_141:
[----:B-1----:R1:W2:Y:S02]  /*7440*/  SYNCS.PHASECHK.TRANS64.TRYWAIT P1, [R0+URZ+0xe0], R2 ;  /* 0x0000e002000075a7 */ /* 0x0022a400080211ff */
[----:B--2---:R-:W-:Y:S05]  /*7450*/  @!P1 NANOSLEEP.SYNCS 0x989680 ;  /* 0x009896800000995d */ /* 0x004fea0003900000 */
[----:B------:R-:W2:Y:S02]  /*7460*/  @!P1 SYNCS.PHASECHK.TRANS64 P1, [R0+URZ+0xe0], R2 ;  /* 0x0000e002000095a7 */ /* 0x000ea400080210ff */
[----:B--2---:R-:W-:Y:S05]  /*7470*/  @!P1 BRA `(.L_x_141) ;  /* 0xfffffffc00f09947 */ /* 0x004fea000383ffff */
[----:B------:R-:W-:Y:S05]  /*7480*/  BRA `(.L_x_142) ;  /* 0xffffffc800e87947 */ /* 0x000fea000383ffff */
.L_x_86:
[----:B--2---:R2:W4:Y:S02]  /*7490*/  SYNCS.PHASECHK.TRANS64.TRYWAIT P0, [R7+URZ+0x60], R0 ;  /* 0x00006000070075a7 */ /* 0x00452400080011ff */
[----:B----4-:R-:W-:Y:S05]  /*74a0*/  @!P0 NANOSLEEP.SYNCS 0x989680 ;  /* 0x009896800000895d */ /* 0x010fea0003900000 */
[----:B------:R-:W4:Y:S02]  /*74b0*/  @!P0 SYNCS.PHASECHK.TRANS64 P0, [R7+URZ+0x60], R0 ;  /* 0x00006000070085a7 */ /* 0x000f2400080010ff */
[----:B----4-:R-:W-:Y:S05]  /*74c0*/  @!P0 BRA `(.L_x_86) ;  /* 0xfffffffc00f08947 */ /* 0x010fea000383ffff */
[----:B------:R-:W-:Y:S05]  /*74d0*/  BRA `(.L_x_143) ;  /* 0xffffffd000087947 */ /* 0x000fea000383ffff */
.L_x_89:
[----:B-1----:R-:W-:Y:S07]  /*74e0*/  MOV R0, UR17 ;  /* 0x0000001100007c02 */ /* 0x002fee0008000f00 */
.L_x_144:
[----:B-1----:R1:W2:Y:S02]  /*74f0*/  SYNCS.PHASECHK.TRANS64.TRYWAIT P2, [R0+URZ+0x58], R7 ;  /* 0x00005807000075a7 */ /* 0x0022a400080411ff */
[----:B--2---:R-:W-:Y:S05]  /*7500*/  @!P2 NANOSLEEP.SYNCS 0x989680 ;  /* 0x009896800000a95d */ /* 0x004fea0003900000 */
[----:B------:R-:W2:Y:S02]  /*7510*/  @!P2 SYNCS.PHASECHK.TRANS64 P2, [R0+URZ+0x58], R7 ;  /* 0x000058070000a5a7 */ /* 0x000ea400080410ff */
[----:B--2---:R-:W-:Y:S05]  /*7520*/  @!P2 BRA `(.L_x_144) ;  /* 0xfffffffc00f0a947 */ /* 0x004fea000383ffff */
[----:B------:R-:W-:Y:S05]  /*7530*/  BRA `(.L_x_88) ;  /* 0xffffffd400687947 */ /* 0x000fea000383ffff */
.L_x_92:
[----:B-1----:R-:W-:Y:S07]  /*7540*/  MOV R0, UR17 ;  /* 0x0000001100007c02 */ /* 0x002fee0008000f00 */
.L_x_145:
[----:B-1----:R1:W2:Y:S02]  /*7550*/  SYNCS.PHASECHK.TRANS64.TRYWAIT P0, [R0+URZ+0x48], R6 ;  /* 0x00004806000075a7 */ /* 0x0022a400080011ff */
[----:B--2---:R-:W-:Y:S05]  /*7560*/  @!P0 NANOSLEEP.SYNCS 0x989680 ;  /* 0x009896800000895d */ /* 0x004fea0003900000 */
[----:B------:R-:W2:Y:S02]  /*7570*/  @!P0 SYNCS.PHASECHK.TRANS64 P0, [R0+URZ+0x48], R6 ;  /* 0x00004806000085a7 */ /* 0x000ea400080010ff */
[----:B--2---:R-:W-:Y:S05]  /*7580*/  @!P0 BRA `(.L_x_145) ;  /* 0xfffffffc00f08947 */ /* 0x004fea000383ffff */
[----:B------:R-:W-:Y:S05]  /*7590*/  BRA `(.L_x_146) ;  /* 0xffffffd400b87947 */ /* 0x000fea000383ffff */
.L_x_95:
[----:B--2---:R2:W3:Y:S02]  /*75a0*/  SYNCS.PHASECHK.TRANS64.TRYWAIT P0, [R3+URZ+0x60], R0 ;  /* 0x00006000030075a7 */ /* 0x0044e400080011ff */
[----:B---3--:R-:W-:Y:S05]  /*75b0*/  @!P0 NANOSLEEP.SYNCS 0x989680 ;  /* 0x009896800000895d */ /* 0x008fea0003900000 */
[----:B------:R-:W3:Y:S02]  /*75c0*/  @!P0 SYNCS.PHASECHK.TRANS64 P0, [R3+URZ+0x60], R0 ;  /* 0x00006000030085a7 */ /* 0x000ee400080010ff */
[----:B---3--:R-:W-:Y:S05]  /*75d0*/  @!P0 BRA `(.L_x_95) ;  /* 0xfffffffc00f08947 */ /* 0x008fea000383ffff */
[----:B------:R-:W-:Y:S05]  /*75e0*/  BRA `(.L_x_147) ;  /* 0xffffffdc00107947 */ /* 0x000fea000383ffff */
.L_x_106:
[----:B-1----:R-:W-:Y:S04]  /*75f0*/  MOV R0, UR44 ;  /* 0x0000002c00007c02 */ /* 0x002fe80008000f00 */
[----:B------:R1:W2:Y:S03]  /*7600*/  SYNCS.PHASECHK.TRANS64.TRYWAIT P1, [R0+URZ+0x40], R3 ;  /* 0x00004003000075a7 */ /* 0x0002a600080211ff */
[----:B--2---:R-:W-:Y:S05]  /*7610*/  @!P1 NANOSLEEP.SYNCS 0x989680 ;  /* 0x009896800000995d */ /* 0x004fea0003900000 */
[----:B------:R-:W2:Y:S02]  /*7620*/  @!P1 SYNCS.PHASECHK.TRANS64 P1, [R0+URZ+0x40], R3 ;  /* 0x00004003000095a7 */ /* 0x000ea400080210ff */
[----:B--2---:R-:W-:Y:S05]  /*7630*/  @!P1 BRA `(.L_x_106) ;  /* 0xfffffffc00ec9947 */ /* 0x004fea000383ffff */
[----:B------:R-:W-:Y:S05]  /*7640*/  BRA `(.L_x_105) ;  /* 0xffffffe800487947 */ /* 0x000fea000383ffff */
.L_x_108:
[----:B-1----:R1:W2:Y:S02]  /*7650*/  SYNCS.PHASECHK.TRANS64.TRYWAIT P1, [R82+URZ+0x80], R4 ;  /* 0x00008004520075a7 */ /* 0x0022a400080211ff */
[----:B--2---:R-:W-:Y:S05]  /*7660*/  @!P1 NANOSLEEP.SYNCS 0x989680 ;  /* 0x009896800000995d */ /* 0x004fea0003900000 */
[----:B------:R-:W2:Y:S02]  /*7670*/  @!P1 SYNCS.PHASECHK.TRANS64 P1, [R82+URZ+0x80], R4 ;  /* 0x00008004520095a7 */ /* 0x000ea400080210ff */
[----:B--2---:R-:W-:Y:S05]  /*7680*/  @!P1 BRA `(.L_x_108) ;  /* 0xfffffffc00f09947 */ /* 0x004fea000383ffff */
[----:B------:R-:W-:Y:S05]  /*7690*/  BRA `(.L_x_107) ;  /* 0xffffffe800887947 */ /* 0x000fea000383ffff */
        .weak           $__internal_0_$__cuda_sm10x_tcgen05_guardrail_trap_col_being_dealloced_not_returned_by_alloc
        .type           $__internal_0_$__cuda_sm10x_tcgen05_guardrail_trap_col_being_dealloced_not_returned_by_alloc,@function
        .size           $__internal_0_$__cuda_sm10x_tcgen05_guardrail_trap_col_being_dealloced_not_returned_by_alloc,($__internal_1_$__cuda_sm10x_tcgen05_guardrail_trap_phase_invalid_during_alloc - $__internal_0_$__cuda_sm10x_tcgen05_guardrail_trap_col_being_dealloced_not_returned_by_alloc)
$__internal_0_$__cuda_sm10x_tcgen05_guardrail_trap_col_being_dealloced_not_returned_by_alloc:
[----:B------:R-:W-:Y:S05]  /*76a0*/  BPT.TRAP 0x1 ;  /* 0x000000040000795c */ /* 0x000fea0000300000 */
[----:B------:R-:W-:-:S04]  /*76b0*/  HFMA2 R3, -RZ, RZ, 0, 0 ;  /* 0x00000000ff037431 */ /* 0x000fc800000001ff */
[----:B------:R-:W-:Y:S05]  /*76c0*/  RET.REL.NODEC R2 `(_ZN7cutlass13device_kernelINS_4gemm6kernel13GemmUniversalIN4cute5tupleIJiiiiEEENS1_10collective13CollectiveMmaINS1_35MainloopSm100TmaUmmaWarpSpecializedILi4ELi2ELi4ENS5_IJNS4_1CILi2EEESB_NSA_ILi1EEEEEEEENS5_IJNSA_ILi128EEENSA_ILi64EEENSA_ILi32EEEEEENS_12float_e5m2_tENS5_IJlSC_lEEESJ_SK_NS4_8TiledMMAINS4_8MMA_AtomIJNS4_10MMA_TraitsINS4_25SM100_MMA_F8F6F4_2x1SM_SSEJSJ_SJ_fSF_SG_NS4_17integral_constantINS4_4UMMA5MajorELSR_0EEESS_NSP_INSQ_7ScaleInELST_0EEESU_EEEEEENS4_6LayoutINS5_IJSC_SC_SC_EEENS5_IJNSA_ILi0EEESZ_SZ_EEEEENS5_IJNS4_10UnderscoreES12_S12_EEEEENS4_28SM100_TMA_2SM_LOAD_MULTICASTENS4_14ComposedLayoutINS4_7SwizzleILi1ELi4ELi3EEENS4_18smem_ptr_flag_bitsILi8EEENSX_INS5_IJNSA_ILi8EEESH_EEENS5_IJSH_SC_EEEEEEEvNS4_8identityENS4_18SM100_TMA_2SM_LOADES1F_vS1G_EENS_8epilogue10collective18CollectiveEpilogueINS1J_23Sm100TmaWarpSpecializedILi1ELi1ELi32ELb0ELb0EEEJNS5_IJSG_SG_SH_EEENS5_IJNSX_ISG_SC_EES1P_EEESJ_SK_SJ_SK_NS1J_6fusion15FusionCallbacksIS1N_NS1R_17LinearCombinationISJ_fSJ_fLNS_15FloatRoundStyleE2EEES1O_S1Q_JEEENS4_5SM1004TMEM4LOAD26SM100_TMEM_LOAD_32dp32b32xENS4_13SM90_TMA_LOADENS16_INS17_ILi2ELi4ELi3EEES1A_NSX_INS5_IJS1B_SG_EEENS5_IJSG_SC_EEEEEEENS4_39AutoVectorizingCopyWithAssumedAlignmentILi128EEENS4_14SM90_TMA_STOREES26_S28_S28_EEEvvEEEEvNT_6ParamsE) ;  /* 0xffffff88024c7950 */ /* 0x000fea0003c3ffff */
        .weak           $__internal_1_$__cuda_sm10x_tcgen05_guardrail_trap_phase_invalid_during_alloc
        .type           $__internal_1_$__cuda_sm10x_tcgen05_guardrail_trap_phase_invalid_during_alloc,@function
        .size           $__internal_1_$__cuda_sm10x_tcgen05_guardrail_trap_phase_invalid_during_alloc,($__internal_2_$__cuda_sm10x_tcgen05_guardrail_trap_unallocated_columns_being_dealloced - $__internal_1_$__cuda_sm10x_tcgen05_guardrail_trap_phase_invalid_during_alloc)
$__internal_1_$__cuda_sm10x_tcgen05_guardrail_trap_phase_invalid_during_alloc:
[----:B------:R-:W-:Y:S05]  /*76d0*/  BPT.TRAP 0x1 ;  /* 0x000000040000795c */ /* 0x000fea0000300000 */
[----:B------:R-:W-:-:S04]  /*76e0*/  MOV R5, 0x0 ;  /* 0x0000000000057802 */ /* 0x000fc80000000f00 */
[----:B------:R-:W-:Y:S05]  /*76f0*/  RET.REL.NODEC R4 `(_ZN7cutlass13device_kernelINS_4gemm6kernel13GemmUniversalIN4cute5tupleIJiiiiEEENS1_10collective13CollectiveMmaINS1_35MainloopSm100TmaUmmaWarpSpecializedILi4ELi2ELi4ENS5_IJNS4_1CILi2EEESB_NSA_ILi1EEEEEEEENS5_IJNSA_ILi128EEENSA_ILi64EEENSA_ILi32EEEEEENS_12float_e5m2_tENS5_IJlSC_lEEESJ_SK_NS4_8TiledMMAINS4_8MMA_AtomIJNS4_10MMA_TraitsINS4_25SM100_MMA_F8F6F4_2x1SM_SSEJSJ_SJ_fSF_SG_NS4_17integral_constantINS4_4UMMA5MajorELSR_0EEESS_NSP_INSQ_7ScaleInELST_0EEESU_EEEEEENS4_6LayoutINS5_IJSC_SC_SC_EEENS5_IJNSA_ILi0EEESZ_SZ_EEEEENS5_IJNS4_10UnderscoreES12_S12_EEEEENS4_28SM100_TMA_2SM_LOAD_MULTICASTENS4_14ComposedLayoutINS4_7SwizzleILi1ELi4ELi3EEENS4_18smem_ptr_flag_bitsILi8EEENSX_INS5_IJNSA_ILi8EEESH_EEENS5_IJSH_SC_EEEEEEEvNS4_8identityENS4_18SM100_TMA_2SM_LOADES1F_vS1G_EENS_8epilogue10collective18CollectiveEpilogueINS1J_23Sm100TmaWarpSpecializedILi1ELi1ELi32ELb0ELb0EEEJNS5_IJSG_SG_SH_EEENS5_IJNSX_ISG_SC_EES1P_EEESJ_SK_SJ_SK_NS1J_6fusion15FusionCallbacksIS1N_NS1R_17LinearCombinationISJ_fSJ_fLNS_15FloatRoundStyleE2EEES1O_S1Q_JEEENS4_5SM1004TMEM4LOAD26SM100_TMEM_LOAD_32dp32b32xENS4_13SM90_TMA_LOADENS16_INS17_ILi2ELi4ELi3EEES1A_NSX_INS5_IJS1B_SG_EEENS5_IJSG_SC_EEEEEEENS4_39AutoVectorizingCopyWithAssumedAlignmentILi128EEENS4_14SM90_TMA_STOREES26_S28_S28_EEEvvEEEEvNT_6ParamsE) ;  /* 0xffffff8804407950 */ /* 0x000fea0003c3ffff */
        .weak           $__internal_2_$__cuda_sm10x_tcgen05_guardrail_trap_unallocated_columns_being_dealloced
        .type           $__internal_2_$__cuda_sm10x_tcgen05_guardrail_trap_unallocated_columns_being_dealloced,@function
        .size           $__internal_2_$__cuda_sm10x_tcgen05_guardrail_trap_unallocated_columns_being_dealloced,(.L_x_149 - $__internal_2_$__cuda_sm10x_tcgen05_guardrail_trap_unallocated_columns_being_dealloced)
$__internal_2_$__cuda_sm10x_tcgen05_guardrail_trap_unallocated_columns_being_dealloced:
[----:B------:R-:W-:Y:S05]  /*7700*/  BPT.TRAP 0x1 ;  /* 0x000000040000795c */ /* 0x000fea0000300000 */
[----:B------:R-:W-:-:S04]  /*7710*/  HFMA2 R3, -RZ, RZ, 0, 0 ;  /* 0x00000000ff037431 */ /* 0x000fc800000001ff */
[----:B------:R-:W-:Y:S05]  /*7720*/  RET.REL.NODEC R2 `(_ZN7cutlass13device_kernelINS_4gemm6kernel13GemmUniversalIN4cute5tupleIJiiiiEEENS1_10collective13CollectiveMmaINS1_35MainloopSm100TmaUmmaWarpSpecializedILi4ELi2ELi4ENS5_IJNS4_1CILi2EEESB_NSA_ILi1EEEEEEEENS5_IJNSA_ILi128EEENSA_ILi64EEENSA_ILi32EEEEEENS_12float_e5m2_tENS5_IJlSC_lEEESJ_SK_NS4_8TiledMMAINS4_8MMA_AtomIJNS4_10MMA_TraitsINS4_25SM100_MMA_F8F6F4_2x1SM_SSEJSJ_SJ_fSF_SG_NS4_17integral_constantINS4_4UMMA5MajorELSR_0EEESS_NSP_INSQ_7ScaleInELST_0EEESU_EEEEEENS4_6LayoutINS5_IJSC_SC_SC_EEENS5_IJNSA_ILi0EEESZ_SZ_EEEEENS5_IJNS4_10UnderscoreES12_S12_EEEEENS4_28SM100_TMA_2SM_LOAD_MULTICASTENS4_14ComposedLayoutINS4_7SwizzleILi1ELi4ELi3EEENS4_18smem_ptr_flag_bitsILi8EEENSX_INS5_IJNSA_ILi8EEESH_EEENS5_IJSH_SC_EEEEEEEvNS4_8identityENS4_18SM100_TMA_2SM_LOADES1F_vS1G_EENS_8epilogue10collective18CollectiveEpilogueINS1J_23Sm100TmaWarpSpecializedILi1ELi1ELi32ELb0ELb0EEEJNS5_IJSG_SG_SH_EEENS5_IJNSX_ISG_SC_EES1P_EEESJ_SK_SJ_SK_NS1J_6fusion15FusionCallbacksIS1N_NS1R_17LinearCombinationISJ_fSJ_fLNS_15FloatRoundStyleE2EEES1O_S1Q_JEEENS4_5SM1004TMEM4LOAD26SM100_TMEM_LOAD_32dp32b32xENS4_13SM90_TMA_LOADENS16_INS17_ILi2ELi4ELi3EEES1A_NSX_INS5_IJS1B_SG_EEENS5_IJSG_SC_EEEEEEENS4_39AutoVectorizingCopyWithAssumedAlignmentILi128EEENS4_14SM90_TMA_STOREES26_S28_S28_EEEvvEEEEvNT_6ParamsE) ;  /* 0xffffff8802347950 */ /* 0x000fea0003c3ffff */
.L_x_148:
[----:B------:R-:W-:-:S00]  /*7730*/  BRA `(.L_x_148) ;  /* 0xfffffffc00fc7947 */ /* 0x000fc0000383ffff */
[----:B------:R-:W-:-:S00]  /*7740*/  NOP ;  /* 0x0000000000007918 */ /* 0x000fc00000000000 */
        /* <DEDUP_REMOVED lines=11> */
.L_x_149:


//--------------------- .nv.global.init           --------------------------
	.section	.nv.global.init,"aw",@progbits
.nv.global.init:
	.type		$str$27,@object
	.size		$str$27,($str$28 - $str$27)
$str$27:
        /*0000*/ 	.byte	0x28, 0x61, 0x64, 0x64, 0x72, 0x65, 0x73, 0x73, 0x20, 0x26, 0x20, 0x6d, 0x61, 0x73, 0x6b, 0x29
        /*0010*/ 	.byte	0x20, 0x3d, 0x3d, 0x20, 0x30, 0x00
	.type		$str$28,@object
	.size		$str$28,($str$26 - $str$28)
$str$28:
        /*0016*/ 	.byte	0x2f, 0x74, 0x6d, 0x70, 0x2f, 0x63, 0x75, 0x74, 0x6c, 0x61, 0x73, 0x73, 0x5f, 0x73, 0x77, 0x65
        /*0026*/ 	.byte	0x65, 0x70, 0x5f, 0x73, 0x72, 0x63, 0x2f, 0x69, 0x6e, 0x63, 0x6c, 0x75, 0x64, 0x65, 0x2f, 0x63
        /*0036*/ 	.byte	0x75, 0x74, 0x65, 0x2f, 0x70, 0x6f, 0x69, 0x6e, 0x74, 0x65, 0x72, 0x5f, 0x66, 0x6c, 0x61, 0x67
        /*0046*/ 	.byte	0x67, 0x65, 0x64, 0x2e, 0x68, 0x70, 0x70, 0x00
	.type		$str$26,@object
	.size		$str$26,($str$25 - $str$26)
$str$26:
        /*004e*/ 	.byte	0x2f, 0x74, 0x6d, 0x70, 0x2f, 0x63, 0x75, 0x74, 0x6c, 0x61, 0x73, 0x73, 0x5f, 0x73, 0x77, 0x65
        /*005e*/ 	.byte	0x65, 0x70, 0x5f, 0x73, 0x72, 0x63, 0x2f, 0x69, 0x6e, 0x63, 0x6c, 0x75, 0x64, 0x65, 0x2f, 0x63
        /*006e*/ 	.byte	0x75, 0x74, 0x65, 0x2f, 0x61, 0x74, 0x6f, 0x6d, 0x2f, 0x63, 0x6f, 0x70, 0x79, 0x5f, 0x74, 0x72
        /*007e*/ 	.byte	0x61, 0x69, 0x74, 0x73, 0x5f, 0x73, 0x6d, 0x31, 0x30, 0x30, 0x2e, 0x68, 0x70, 0x70, 0x00
	.type		$str$25,@object
	.size		$str$25,(__unnamed_1 - $str$25)
$str$25:
        /*008d*/ 	.byte	0x28, 0x28, 0x75, 0x69, 0x6e, 0x74, 0x33, 0x32, 0x5f, 0x74, 0x28, 0x74, 0x68, 0x72, 0x65, 0x61
        /*009d*/ 	.byte	0x64, 0x49, 0x64, 0x78, 0x2e, 0x78, 0x29, 0x20, 0x2f, 0x20, 0x33, 0x32, 0x29, 0x20, 0x25, 0x20
        /*00ad*/ 	.byte	0x34, 0x29, 0x20, 0x3d, 0x3d, 0x20, 0x28, 0x28, 0x28, 0x74, 0x6d, 0x65, 0x6d, 0x5f, 0x61, 0x64
        /*00bd*/ 	.byte	0x64, 0x72, 0x20, 0x3e, 0x3e, 0x20, 0x31, 0x36, 0x29, 0x20, 0x2f, 0x20, 0x33, 0x32, 0x29, 0x20
        /*00cd*/ 	.byte	0x25, 0x20, 0x34, 0x29, 0x00
	.type		__unnamed_1,@object
	.size		__unnamed_1,(__unnamed_2 - __unnamed_1)
__unnamed_1:
        /*00d2*/ 	.byte	0x61, 0x75, 0x74, 0x6f, 0x20, 0x63, 0x75, 0x74, 0x65, 0x3a, 0x3a, 0x61, 0x73, 0x5f, 0x70, 0x6f
        /* <DEDUP_REMOVED lines=24> */
        /*0262*/ 	.byte	0x3c, 0x34, 0x30, 0x39, 0x36, 0x3e, 0x3e, 0x3e, 0x3e, 0x5d, 0x00
	.type		__unnamed_2,@object
	.size		__unnamed_2,(.L_2 - __unnamed_2)
__unnamed_2:
        /* <DEDUP_REMOVED lines=40> */
        /*04ed*/ 	.byte	0x74, 0x65, 0x3a, 0x3a, 0x43, 0x3c, 0x30, 0x3e, 0x3e, 0x3e, 0x3e, 0x5d, 0x00
.L_2:


//--------------------- .nv.shared._ZN7cutlass13device_kernelINS_4gemm6kernel13GemmUniversalIN4cute5tupleIJiiiiEEENS1_10collective13CollectiveMmaINS1_35MainloopSm100TmaUmmaWarpSpecializedILi4ELi2ELi4ENS5_IJNS4_1CILi2EEESB_NSA_ILi1EEEEEEEENS5_IJNSA_ILi128EEENSA_ILi64EEENSA_ILi32EEEEEENS_12float_e5m2_tENS5_IJlSC_lEEESJ_SK_NS4_8TiledMMAINS4_8MMA_AtomIJNS4_10MMA_TraitsINS4_25SM100_MMA_F8F6F4_2x1SM_SSEJSJ_SJ_fSF_SG_NS4_17integral_constantINS4_4UMMA5MajorELSR_0EEESS_NSP_INSQ_7ScaleInELST_0EEESU_EEEEEENS4_6LayoutINS5_IJSC_SC_SC_EEENS5_IJNSA_ILi0EEESZ_SZ_EEEEENS5_IJNS4_10UnderscoreES12_S12_EEEEENS4_28SM100_TMA_2SM_LOAD_MULTICASTENS4_14ComposedLayoutINS4_7SwizzleILi1ELi4ELi3EEENS4_18smem_ptr_flag_bitsILi8EEENSX_INS5_IJNSA_ILi8EEESH_EEENS5_IJSH_SC_EEEEEEEvNS4_8identityENS4_18SM100_TMA_2SM_LOADES1F_vS1G_EENS_8epilogue10collective18CollectiveEpilogueINS1J_23Sm100TmaWarpSpecializedILi1ELi1ELi32ELb0ELb0EEEJNS5_IJSG_SG_SH_EEENS5_IJNSX_ISG_SC_EES1P_EEESJ_SK_SJ_SK_NS1J_6fusion15FusionCallbacksIS1N_NS1R_17LinearCombinationISJ_fSJ_fLNS_15FloatRoundStyleE2EEES1O_S1Q_JEEENS4_5SM1004TMEM4LOAD26SM100_TMEM_LOAD_32dp32b32xENS4_13SM90_TMA_LOADENS16_INS17_ILi2ELi4ELi3EEES1A_NSX_INS5_IJS1B_SG_EEENS5_IJSG_SC_EEEEEEENS4_39AutoVectorizingCopyWithAssumedAlignmentILi128EEENS4_14SM90_TMA_STOREES26_S28_S28_EEEvvEEEEvNT_6ParamsE --------------------------
	.section	.nv.shared._ZN7cutlass13device_kernelINS_4gemm6kernel13GemmUniversalIN4cute5tupleIJiiiiEEENS1_10collective13CollectiveMmaINS1_35MainloopSm100TmaUmmaWarpSpecializedILi4ELi2ELi4ENS5_IJNS4_1CILi2EEESB_NSA_ILi1EEEEEEEENS5_IJNSA_ILi128EEENSA_ILi64EEENSA_ILi32EEEEEENS_12float_e5m2_tENS5_IJlSC_lEEESJ_SK_NS4_8TiledMMAINS4_8MMA_AtomIJNS4_10MMA_TraitsINS4_25SM100_MMA_F8F6F4_2x1SM_SSEJSJ_SJ_fSF_SG_NS4_17integral_constantINS4_4UMMA5MajorELSR_0EEESS_NSP_INSQ_7ScaleInELST_0EEESU_EEEEEENS4_6LayoutINS5_IJSC_SC_SC_EEENS5_IJNSA_ILi0EEESZ_SZ_EEEEENS5_IJNS4_10UnderscoreES12_S12_EEEEENS4_28SM100_TMA_2SM_LOAD_MULTICASTENS4_14ComposedLayoutINS4_7SwizzleILi1ELi4ELi3EEENS4_18smem_ptr_flag_bitsILi8EEENSX_INS5_IJNSA_ILi8EEESH_EEENS5_IJSH_SC_EEEEEEEvNS4_8identityENS4_18SM100_TMA_2SM_LOADES1F_vS1G_EENS_8epilogue10collective18CollectiveEpilogueINS1J_23Sm100TmaWarpSpecializedILi1ELi1ELi32ELb0ELb0EEEJNS5_IJSG_SG_SH_EEENS5_IJNSX_ISG_SC_EES1P_EEESJ_SK_SJ_SK_NS1J_6fusion15FusionCallbacksIS1N_NS1R_17LinearCombinationISJ_fSJ_fLNS_15FloatRoundStyleE2EEES1O_S1Q_JEEENS4_5SM1004TMEM4LOAD26SM100_TMEM_LOAD_32dp32b32xENS4_13SM90_TMA_LOADENS16_INS17_ILi2ELi4ELi3EEES1A_NSX_INS5_IJS1B_SG_EEENS5_IJSG_SC_EEEEEEENS4_39AutoVectorizingCopyWithAssumedAlignmentILi128EEENS4_14SM90_TMA_STOREES26_S28_S28_EEEvvEEEEvNT_6ParamsE,"aw",@nobits
	.sectionflags	@""
	.align	16
	.zero		1024


//--------------------- .nv.shared.reserved.0     --------------------------
	.section	.nv.shared.reserved.0,"aw",@nobits
	.weak		__nv_reservedSMEM_offset_0_alias
	.size		__nv_reservedSMEM_offset_0_alias, 0, 64
	.other		__nv_reservedSMEM_offset_0_alias,@"STO_CUDA_RESERVED_SHARED STV_DEFAULT"
__nv_reservedSMEM_offset_0_alias:
	.zero		0
.nv.shared.reserved.0:
	.zero		64
	.weak		__nv_reservedSMEM_tcgen05_partition
	.type		__nv_reservedSMEM_tcgen05_partition,@object
	.size		__nv_reservedSMEM_tcgen05_partition,(.L_0 - __nv_reservedSMEM_tcgen05_partition)
__nv_reservedSMEM_tcgen05_partition:
	.zero		32
.L_0:


//--------------------- .nv.global                --------------------------
	.section	.nv.global,"aw",@nobits
.nv.global:
	.type		_ZN40_INTERNAL_8f435612_4_k_cu_bf957fe7_103594cute1_E,@object
	.size		_ZN40_INTERNAL_8f435612_4_k_cu_bf957fe7_103594cute1_E,(_ZN40_INTERNAL_8f435612_4_k_cu_bf957fe7_103594cuda3std3__45__cpo6cbeginE - _ZN40_INTERNAL_8f435612_4_k_cu_bf957fe7_103594cute1_E)
_ZN40_INTERNAL_8f435612_4_k_cu_bf957fe7_103594cute1_E:
	.zero		1
	.type		_ZN40_INTERNAL_8f435612_4_k_cu_bf957fe7_103594cuda3std3__45__cpo6cbeginE,@object
	.size		_ZN40_INTERNAL_8f435612_4_k_cu_bf957fe7_103594cuda3std3__45__cpo6cbeginE,(_ZN40_INTERNAL_8f435612_4_k_cu_bf957fe7_103594cuda3std3__48in_placeE - _ZN40_INTERNAL_8f435612_4_k_cu_bf957fe7_103594cuda3std3__45__cpo6cbeginE)
_ZN40_INTERNAL_8f435612_4_k_cu_bf957fe7_103594cuda3std3__45__cpo6cbeginE:
	.zero		1
	.type		_ZN40_INTERNAL_8f435612_4_k_cu_bf957fe7_103594cuda3std3__48in_placeE,@object
	.size		_ZN40_INTERNAL_8f435612_4_k_cu_bf957fe7_103594cuda3std3__48in_placeE,(_ZN40_INTERNAL_8f435612_4_k_cu_bf957fe7_103594cuda3std6ranges3__45__cpo9iter_moveE - _ZN40_INTERNAL_8f435612_4_k_cu_bf957fe7_103594cuda3std3__48in_placeE)
_ZN40_INTERNAL_8f435612_4_k_cu_bf957fe7_103594cuda3std3__48in_placeE:
	.zero		1
	.type		_ZN40_INTERNAL_8f435612_4_k_cu_bf957fe7_103594cuda3std6ranges3__45__cpo9iter_moveE,@object
	.size		_ZN40_INTERNAL_8f435612_4_k_cu_bf957fe7_103594cuda3std6ranges3__45__cpo9iter_moveE,(_ZN40_INTERNAL_8f435612_4_k_cu_bf957fe7_103594cuda3std3__45__cpo5beginE - _ZN40_INTERNAL_8f435612_4_k_cu_bf957fe7_103594cuda3std6ranges3__45__cpo9iter_moveE)
_ZN40_INTERNAL_8f435612_4_k_cu_bf957fe7_103594cuda3std6ranges3__45__cpo9iter_moveE:
	.zero		1
	.type		_ZN40_INTERNAL_8f435612_4_k_cu_bf957fe7_103594cuda3std3__45__cpo5beginE,@object
	.size		_ZN40_INTERNAL_8f435612_4_k_cu_bf957fe7_103594cuda3std3__45__cpo5beginE,(_ZN40_INTERNAL_8f435612_4_k_cu_bf957fe7_103594cuda3std3__442_GLOBAL__N__8f435612_4_k_cu_bf957fe7_103596ignoreE - _ZN40_INTERNAL_8f435612_4_k_cu_bf957fe7_103594cuda3std3__45__cpo5beginE)
_ZN40_INTERNAL_8f435612_4_k_cu_bf957fe7_103594cuda3std3__45__cpo5beginE:
	.zero		1
	.type		_ZN40_INTERNAL_8f435612_4_k_cu_bf957fe7_103594cuda3std3__442_GLOBAL__N__8f435612_4_k_cu_bf957fe7_103596ignoreE,@object
	.size		_ZN40_INTERNAL_8f435612_4_k_cu_bf957fe7_103594cuda3std3__442_GLOBAL__N__8f435612_4_k_cu_bf957fe7_103596ignoreE,(_ZN40_INTERNAL_8f435612_4_k_cu_bf957fe7_103594cute7productE - _ZN40_INTERNAL_8f435612_4_k_cu_bf957fe7_103594cuda3std3__442_GLOBAL__N__8f435612_4_k_cu_bf957fe7_103596ignoreE)
_ZN40_INTERNAL_8f435612_4_k_cu_bf957fe7_103594cuda3std3__442_GLOBAL__N__8f435612_4_k_cu_bf957fe7_103596ignoreE:
	.zero		1
	.type		_ZN40_INTERNAL_8f435612_4_k_cu_bf957fe7_103594cute7productE,@object
	.size		_ZN40_INTERNAL_8f435612_4_k_cu_bf957fe7_103594cute7productE,(_ZN40_INTERNAL_8f435612_4_k_cu_bf957fe7_103594cuda3std3__45__cpo3endE - _ZN40_INTERNAL_8f435612_4_k_cu_bf957fe7_103594cute7productE)
_ZN40_INTERNAL_8f435612_4_k_cu_bf957fe7_103594cute7productE:
	.zero		1
	.type		_ZN40_INTERNAL_8f435612_4_k_cu_bf957fe7_103594cuda3std3__45__cpo3endE,@object
	.size		_ZN40_INTERNAL_8f435612_4_k_cu_bf957fe7_103594cuda3std3__45__cpo3endE,(_ZN40_INTERNAL_8f435612_4_k_cu_bf957fe7_103594cuda3std3__419piecewise_constructE - _ZN40_INTERNAL_8f435612_4_k_cu_bf957fe7_103594cuda3std3__45__cpo3endE)
_ZN40_INTERNAL_8f435612_4_k_cu_bf957fe7_103594cuda3std3__45__cpo3endE:
	.zero		1
	.type		_ZN40_INTERNAL_8f435612_4_k_cu_bf957fe7_103594cuda3std3__419piecewise_constructE,@object
	.size		_ZN40_INTERNAL_8f435612_4_k_cu_bf957fe7_103594cuda3std3__419piecewise_constructE,(_ZN40_INTERNAL_8f435612_4_k_cu_bf957fe7_103594cuda3std3__45__cpo4cendE - _ZN40_INTERNAL_8f435612_4_k_cu_bf957fe7_103594cuda3std3__419piecewise_constructE)
_ZN40_INTERNAL_8f435612_4_k_cu_bf957fe7_103594cuda3std3__419piecewise_constructE:
	.zero		1
	.type		_ZN40_INTERNAL_8f435612_4_k_cu_bf957fe7_103594cuda3std3__45__cpo4cendE,@object
	.size		_ZN40_INTERNAL_8f435612_4_k_cu_bf957fe7_103594cuda3std3__45__cpo4cendE,(_ZN40_INTERNAL_8f435612_4_k_cu_bf957fe7_103594cuda3std6ranges3__45__cpo4swapE - _ZN40_INTERNAL_8f435612_4_k_cu_bf957fe7_103594cuda3std3__45__cpo4cendE)
_ZN40_INTERNAL_8f435612_4_k_cu_bf957fe7_103594cuda3std3__45__cpo4cendE:
	.zero		1
	.type		_ZN40_INTERNAL_8f435612_4_k_cu_bf957fe7_103594cuda3std6ranges3__45__cpo4swapE,@object
	.size		_ZN40_INTERNAL_8f435612_4_k_cu_bf957fe7_103594cuda3std6ranges3__45__cpo4swapE,(.L_10 - _ZN40_INTERNAL_8f435612_4_k_cu_bf957fe7_103594cuda3std6ranges3__45__cpo4swapE)
_ZN40_INTERNAL_8f435612_4_k_cu_bf957fe7_103594cuda3std6ranges3__45__cpo4swapE:
	.zero		1
.L_10:


//--------------------- .nv.constant0._ZN7cutlass13device_kernelINS_4gemm6kernel13GemmUniversalIN4cute5tupleIJiiiiEEENS1_10collective13CollectiveMmaINS1_35MainloopSm100TmaUmmaWarpSpecializedILi4ELi2ELi4ENS5_IJNS4_1CILi2EEESB_NSA_ILi1EEEEEEEENS5_IJNSA_ILi128EEENSA_ILi64EEENSA_ILi32EEEEEENS_12float_e5m2_tENS5_IJlSC_lEEESJ_SK_NS4_8TiledMMAINS4_8MMA_AtomIJNS4_10MMA_TraitsINS4_25SM100_MMA_F8F6F4_2x1SM_SSEJSJ_SJ_fSF_SG_NS4_17integral_constantINS4_4UMMA5MajorELSR_0EEESS_NSP_INSQ_7ScaleInELST_0EEESU_EEEEEENS4_6LayoutINS5_IJSC_SC_SC_EEENS5_IJNSA_ILi0EEESZ_SZ_EEEEENS5_IJNS4_10UnderscoreES12_S12_EEEEENS4_28SM100_TMA_2SM_LOAD_MULTICASTENS4_14ComposedLayoutINS4_7SwizzleILi1ELi4ELi3EEENS4_18smem_ptr_flag_bitsILi8EEENSX_INS5_IJNSA_ILi8EEESH_EEENS5_IJSH_SC_EEEEEEEvNS4_8identityENS4_18SM100_TMA_2SM_LOADES1F_vS1G_EENS_8epilogue10collective18CollectiveEpilogueINS1J_23Sm100TmaWarpSpecializedILi1ELi1ELi32ELb0ELb0EEEJNS5_IJSG_SG_SH_EEENS5_IJNSX_ISG_SC_EES1P_EEESJ_SK_SJ_SK_NS1J_6fusion15FusionCallbacksIS1N_NS1R_17LinearCombinationISJ_fSJ_fLNS_15FloatRoundStyleE2EEES1O_S1Q_JEEENS4_5SM1004TMEM4LOAD26SM100_TMEM_LOAD_32dp32b32xENS4_13SM90_TMA_LOADENS16_INS17_ILi2ELi4ELi3EEES1A_NSX_INS5_IJS1B_SG_EEENS5_IJSG_SC_EEEEEEENS4_39AutoVectorizingCopyWithAssumedAlignmentILi128EEENS4_14SM90_TMA_STOREES26_S28_S28_EEEvvEEEEvNT_6ParamsE --------------------------
	.section	.nv.constant0._ZN7cutlass13device_kernelINS_4gemm6kernel13GemmUniversalIN4cute5tupleIJiiiiEEENS1_10collective13CollectiveMmaINS1_35MainloopSm100TmaUmmaWarpSpecializedILi4ELi2ELi4ENS5_IJNS4_1CILi2EEESB_NSA_ILi1EEEEEEEENS5_IJNSA_ILi128EEENSA_ILi64EEENSA_ILi32EEEEEENS_12float_e5m2_tENS5_IJlSC_lEEESJ_SK_NS4_8TiledMMAINS4_8MMA_AtomIJNS4_10MMA_TraitsINS4_25SM100_MMA_F8F6F4_2x1SM_SSEJSJ_SJ_fSF_SG_NS4_17integral_constantINS4_4UMMA5MajorELSR_0EEESS_NSP_INSQ_7ScaleInELST_0EEESU_EEEEEENS4_6LayoutINS5_IJSC_SC_SC_EEENS5_IJNSA_ILi0EEESZ_SZ_EEEEENS5_IJNS4_10UnderscoreES12_S12_EEEEENS4_28SM100_TMA_2SM_LOAD_MULTICASTENS4_14ComposedLayoutINS4_7SwizzleILi1ELi4ELi3EEENS4_18smem_ptr_flag_bitsILi8EEENSX_INS5_IJNSA_ILi8EEESH_EEENS5_IJSH_SC_EEEEEEEvNS4_8identityENS4_18SM100_TMA_2SM_LOADES1F_vS1G_EENS_8epilogue10collective18CollectiveEpilogueINS1J_23Sm100TmaWarpSpecializedILi1ELi1ELi32ELb0ELb0EEEJNS5_IJSG_SG_SH_EEENS5_IJNSX_ISG_SC_EES1P_EEESJ_SK_SJ_SK_NS1J_6fusion15FusionCallbacksIS1N_NS1R_17LinearCombinationISJ_fSJ_fLNS_15FloatRoundStyleE2EEES1O_S1Q_JEEENS4_5SM1004TMEM4LOAD26SM100_TMEM_LOAD_32dp32b32xENS4_13SM90_TMA_LOADENS16_INS17_ILi2ELi4ELi3EEES1A_NSX_INS5_IJS1B_SG_EEENS5_IJSG_SC_EEEEEEENS4_39AutoVectorizingCopyWithAssumedAlignmentILi128EEENS4_14SM90_TMA_STOREES26_S28_S28_EEEvvEEEEvNT_6ParamsE,"a",@progbits
	.sectionflags	@""
	.align	4
.nv.constant0._ZN7cutlass13device_kernelINS_4gemm6kernel13GemmUniversalIN4cute5tupleIJiiiiEEENS1_10collective13CollectiveMmaINS1_35MainloopSm100TmaUmmaWarpSpecializedILi4ELi2ELi4ENS5_IJNS4_1CILi2EEESB_NSA_ILi1EEEEEEEENS5_IJNSA_ILi128EEENSA_ILi64EEENSA_ILi32EEEEEENS_12float_e5m2_tENS5_IJlSC_lEEESJ_SK_NS4_8TiledMMAINS4_8MMA_AtomIJNS4_10MMA_TraitsINS4_25SM100_MMA_F8F6F4_2x1SM_SSEJSJ_SJ_fSF_SG_NS4_17integral_constantINS4_4UMMA5MajorELSR_0EEESS_NSP_INSQ_7ScaleInELST_0EEESU_EEEEEENS4_6LayoutINS5_IJSC_SC_SC_EEENS5_IJNSA_ILi0EEESZ_SZ_EEEEENS5_IJNS4_10UnderscoreES12_S12_EEEEENS4_28SM100_TMA_2SM_LOAD_MULTICASTENS4_14ComposedLayoutINS4_7SwizzleILi1ELi4ELi3EEENS4_18smem_ptr_flag_bitsILi8EEENSX_INS5_IJNSA_ILi8EEESH_EEENS5_IJSH_SC_EEEEEEEvNS4_8identityENS4_18SM100_TMA_2SM_LOADES1F_vS1G_EENS_8epilogue10collective18CollectiveEpilogueINS1J_23Sm100TmaWarpSpecializedILi1ELi1ELi32ELb0ELb0EEEJNS5_IJSG_SG_SH_EEENS5_IJNSX_ISG_SC_EES1P_EEESJ_SK_SJ_SK_NS1J_6fusion15FusionCallbacksIS1N_NS1R_17LinearCombinationISJ_fSJ_fLNS_15FloatRoundStyleE2EEES1O_S1Q_JEEENS4_5SM1004TMEM4LOAD26SM100_TMEM_LOAD_32dp32b32xENS4_13SM90_TMA_LOADENS16_INS17_ILi2ELi4ELi3EEES1A_NSX_INS5_IJS1B_SG_EEENS5_IJSG_SC_EEEEEEENS4_39AutoVectorizingCopyWithAssumedAlignmentILi128EEENS4_14SM90_TMA_STOREES26_S28_S28_EEEvvEEEEvNT_6ParamsE:
	.zero		2944


//--------------------- SYMBOLS --------------------------

	.type		.nv.reservedSmem.offset0,@object
	.size		.nv.reservedSmem.offset0,0x4
	.type		.nv.reservedSmem.cap,@object
	.size		.nv.reservedSmem.cap,0x4
	.type		__assertfail,@function
